//
// Generated by NVIDIA NVVM Compiler
//
// Compiler Build ID: CL-36424714
// Cuda compilation tools, release 13.0, V13.0.88
// Based on NVVM 20.0.0
//

.version 9.0
.target sm_100
.address_size 64

	// .globl	row_col_kernel
.extern .func  (.param .b32 func_retval0) vprintf
(
	.param .b64 vprintf_param_0,
	.param .b64 vprintf_param_1
)
;
.global .align 1 .b8 $str[22] = {77, 61, 40, 37, 100, 41, 32, 78, 61, 40, 37, 100, 41, 32, 75, 61, 40, 37, 100, 41, 10};
.global .align 1 .b8 $str$1[18] = {65, 91, 37, 100, 93, 91, 37, 100, 93, 61, 40, 37, 102, 41, 46, 32, 10};

.visible .entry row_col_kernel(
	.param .u64 .ptr .align 1 row_col_kernel_param_0,
	.param .u64 .ptr .align 1 row_col_kernel_param_1,
	.param .u64 .ptr .align 1 row_col_kernel_param_2,
	.param .u32 row_col_kernel_param_3,
	.param .u32 row_col_kernel_param_4,
	.param .u32 row_col_kernel_param_5
)
{
	.local .align 16 .b8 	__local_depot0[16];
	.reg .b64 	%SP;
	.reg .b64 	%SPL;
	.reg .pred 	%p<13>;
	.reg .b32 	%r<133>;
	.reg .b32 	%f<32>;
	.reg .b64 	%rd<56>;
	.reg .b64 	%fd<32>;

	mov.u64 	%SPL, __local_depot0;
	cvta.local.u64 	%SP, %SPL;
	ld.param.u64 	%rd8, [row_col_kernel_param_0];
	ld.param.u32 	%r18, [row_col_kernel_param_4];
	cvta.to.global.u64 	%rd1, %rd8;
	add.u64 	%rd9, %SP, 0;
	add.u64 	%rd2, %SPL, 0;
	mov.u32 	%r20, %tid.x;
	setp.ne.s32 	%p1, %r20, 0;
	@%p1 bra 	$L__BB0_17;
	ld.param.u32 	%r124, [row_col_kernel_param_5];
	ld.param.u32 	%r121, [row_col_kernel_param_3];
	st.local.v2.u32 	[%rd2], {%r121, %r18};
	st.local.u32 	[%rd2+8], %r124;
	mov.u64 	%rd10, $str;
	cvta.global.u64 	%rd11, %rd10;
	{ // callseq 0, 0
	.param .b64 param0;
	st.param.b64 	[param0], %rd11;
	.param .b64 param1;
	st.param.b64 	[param1], %rd9;
	.param .b32 retval0;
	call.uni (retval0), 
	vprintf, 
	(
	param0, 
	param1
	);
	ld.param.b32 	%r21, [retval0];
	} // callseq 0
	min.s32 	%r23, %r121, %r124;
	setp.lt.s32 	%p2, %r23, 1;
	@%p2 bra 	$L__BB0_17;
	ld.param.u32 	%r125, [row_col_kernel_param_5];
	and.b32  	%r1, %r125, 15;
	and.b32  	%r2, %r125, 7;
	and.b32  	%r3, %r125, 3;
	mov.b32 	%r128, 0;
	mov.u64 	%rd42, $str$1;
$L__BB0_3:
	ld.param.u32 	%r126, [row_col_kernel_param_5];
	ld.param.u32 	%r122, [row_col_kernel_param_3];
	setp.lt.u32 	%p3, %r126, 16;
	mul.lo.s32 	%r5, %r128, %r122;
	mov.b32 	%r131, 0;
	@%p3 bra 	$L__BB0_6;
	mul.wide.u32 	%rd13, %r5, 4;
	add.s64 	%rd14, %rd1, %rd13;
	add.s64 	%rd55, %rd14, 32;
	mov.b32 	%r129, 0;
$L__BB0_5:
	.pragma "nounroll";
	ld.param.u32 	%r127, [row_col_kernel_param_5];
	ld.global.f32 	%f1, [%rd55+-32];
	cvt.f64.f32 	%fd1, %f1;
	add.u64 	%rd15, %SP, 0;
	add.u64 	%rd16, %SPL, 0;
	st.local.v2.u32 	[%rd16], {%r128, %r129};
	st.local.f64 	[%rd16+8], %fd1;
	mov.u64 	%rd17, $str$1;
	cvta.global.u64 	%rd18, %rd17;
	{ // callseq 1, 0
	.param .b64 param0;
	st.param.b64 	[param0], %rd18;
	.param .b64 param1;
	st.param.b64 	[param1], %rd15;
	.param .b32 retval0;
	call.uni (retval0), 
	vprintf, 
	(
	param0, 
	param1
	);
	ld.param.b32 	%r27, [retval0];
	} // callseq 1
	ld.global.f32 	%f2, [%rd55+-28];
	cvt.f64.f32 	%fd2, %f2;
	add.s32 	%r29, %r129, 1;
	st.local.v2.u32 	[%rd16], {%r128, %r29};
	st.local.f64 	[%rd16+8], %fd2;
	{ // callseq 2, 0
	.param .b64 param0;
	st.param.b64 	[param0], %rd18;
	.param .b64 param1;
	st.param.b64 	[param1], %rd15;
	.param .b32 retval0;
	call.uni (retval0), 
	vprintf, 
	(
	param0, 
	param1
	);
	ld.param.b32 	%r30, [retval0];
	} // callseq 2
	ld.global.f32 	%f3, [%rd55+-24];
	cvt.f64.f32 	%fd3, %f3;
	add.s32 	%r32, %r129, 2;
	st.local.v2.u32 	[%rd16], {%r128, %r32};
	st.local.f64 	[%rd16+8], %fd3;
	{ // callseq 3, 0
	.param .b64 param0;
	st.param.b64 	[param0], %rd18;
	.param .b64 param1;
	st.param.b64 	[param1], %rd15;
	.param .b32 retval0;
	call.uni (retval0), 
	vprintf, 
	(
	param0, 
	param1
	);
	ld.param.b32 	%r33, [retval0];
	} // callseq 3
	ld.global.f32 	%f4, [%rd55+-20];
	cvt.f64.f32 	%fd4, %f4;
	add.s32 	%r35, %r129, 3;
	st.local.v2.u32 	[%rd16], {%r128, %r35};
	st.local.f64 	[%rd16+8], %fd4;
	{ // callseq 4, 0
	.param .b64 param0;
	st.param.b64 	[param0], %rd18;
	.param .b64 param1;
	st.param.b64 	[param1], %rd15;
	.param .b32 retval0;
	call.uni (retval0), 
	vprintf, 
	(
	param0, 
	param1
	);
	ld.param.b32 	%r36, [retval0];
	} // callseq 4
	ld.global.f32 	%f5, [%rd55+-16];
	cvt.f64.f32 	%fd5, %f5;
	add.s32 	%r38, %r129, 4;
	st.local.v2.u32 	[%rd16], {%r128, %r38};
	st.local.f64 	[%rd16+8], %fd5;
	{ // callseq 5, 0
	.param .b64 param0;
	st.param.b64 	[param0], %rd18;
	.param .b64 param1;
	st.param.b64 	[param1], %rd15;
	.param .b32 retval0;
	call.uni (retval0), 
	vprintf, 
	(
	param0, 
	param1
	);
	ld.param.b32 	%r39, [retval0];
	} // callseq 5
	ld.global.f32 	%f6, [%rd55+-12];
	cvt.f64.f32 	%fd6, %f6;
	add.s32 	%r41, %r129, 5;
	st.local.v2.u32 	[%rd16], {%r128, %r41};
	st.local.f64 	[%rd16+8], %fd6;
	{ // callseq 6, 0
	.param .b64 param0;
	st.param.b64 	[param0], %rd18;
	.param .b64 param1;
	st.param.b64 	[param1], %rd15;
	.param .b32 retval0;
	call.uni (retval0), 
	vprintf, 
	(
	param0, 
	param1
	);
	ld.param.b32 	%r42, [retval0];
	} // callseq 6
	ld.global.f32 	%f7, [%rd55+-8];
	cvt.f64.f32 	%fd7, %f7;
	add.s32 	%r44, %r129, 6;
	st.local.v2.u32 	[%rd16], {%r128, %r44};
	st.local.f64 	[%rd16+8], %fd7;
	{ // callseq 7, 0
	.param .b64 param0;
	st.param.b64 	[param0], %rd18;
	.param .b64 param1;
	st.param.b64 	[param1], %rd15;
	.param .b32 retval0;
	call.uni (retval0), 
	vprintf, 
	(
	param0, 
	param1
	);
	ld.param.b32 	%r45, [retval0];
	} // callseq 7
	ld.global.f32 	%f8, [%rd55+-4];
	cvt.f64.f32 	%fd8, %f8;
	add.s32 	%r47, %r129, 7;
	st.local.v2.u32 	[%rd16], {%r128, %r47};
	st.local.f64 	[%rd16+8], %fd8;
	{ // callseq 8, 0
	.param .b64 param0;
	st.param.b64 	[param0], %rd18;
	.param .b64 param1;
	st.param.b64 	[param1], %rd15;
	.param .b32 retval0;
	call.uni (retval0), 
	vprintf, 
	(
	param0, 
	param1
	);
	ld.param.b32 	%r48, [retval0];
	} // callseq 8
	ld.global.f32 	%f9, [%rd55];
	cvt.f64.f32 	%fd9, %f9;
	add.s32 	%r50, %r129, 8;
	st.local.v2.u32 	[%rd16], {%r128, %r50};
	st.local.f64 	[%rd16+8], %fd9;
	{ // callseq 9, 0
	.param .b64 param0;
	st.param.b64 	[param0], %rd18;
	.param .b64 param1;
	st.param.b64 	[param1], %rd15;
	.param .b32 retval0;
	call.uni (retval0), 
	vprintf, 
	(
	param0, 
	param1
	);
	ld.param.b32 	%r51, [retval0];
	} // callseq 9
	ld.global.f32 	%f10, [%rd55+4];
	cvt.f64.f32 	%fd10, %f10;
	add.s32 	%r53, %r129, 9;
	st.local.v2.u32 	[%rd16], {%r128, %r53};
	st.local.f64 	[%rd16+8], %fd10;
	{ // callseq 10, 0
	.param .b64 param0;
	st.param.b64 	[param0], %rd18;
	.param .b64 param1;
	st.param.b64 	[param1], %rd15;
	.param .b32 retval0;
	call.uni (retval0), 
	vprintf, 
	(
	param0, 
	param1
	);
	ld.param.b32 	%r54, [retval0];
	} // callseq 10
	ld.global.f32 	%f11, [%rd55+8];
	cvt.f64.f32 	%fd11, %f11;
	add.s32 	%r56, %r129, 10;
	st.local.v2.u32 	[%rd16], {%r128, %r56};
	st.local.f64 	[%rd16+8], %fd11;
	{ // callseq 11, 0
	.param .b64 param0;
	st.param.b64 	[param0], %rd18;
	.param .b64 param1;
	st.param.b64 	[param1], %rd15;
	.param .b32 retval0;
	call.uni (retval0), 
	vprintf, 
	(
	param0, 
	param1
	);
	ld.param.b32 	%r57, [retval0];
	} // callseq 11
	ld.global.f32 	%f12, [%rd55+12];
	cvt.f64.f32 	%fd12, %f12;
	add.s32 	%r59, %r129, 11;
	st.local.v2.u32 	[%rd16], {%r128, %r59};
	st.local.f64 	[%rd16+8], %fd12;
	{ // callseq 12, 0
	.param .b64 param0;
	st.param.b64 	[param0], %rd18;
	.param .b64 param1;
	st.param.b64 	[param1], %rd15;
	.param .b32 retval0;
	call.uni (retval0), 
	vprintf, 
	(
	param0, 
	param1
	);
	ld.param.b32 	%r60, [retval0];
	} // callseq 12
	ld.global.f32 	%f13, [%rd55+16];
	cvt.f64.f32 	%fd13, %f13;
	add.s32 	%r62, %r129, 12;
	st.local.v2.u32 	[%rd16], {%r128, %r62};
	st.local.f64 	[%rd16+8], %fd13;
	{ // callseq 13, 0
	.param .b64 param0;
	st.param.b64 	[param0], %rd18;
	.param .b64 param1;
	st.param.b64 	[param1], %rd15;
	.param .b32 retval0;
	call.uni (retval0), 
	vprintf, 
	(
	param0, 
	param1
	);
	ld.param.b32 	%r63, [retval0];
	} // callseq 13
	ld.global.f32 	%f14, [%rd55+20];
	cvt.f64.f32 	%fd14, %f14;
	add.s32 	%r65, %r129, 13;
	st.local.v2.u32 	[%rd16], {%r128, %r65};
	st.local.f64 	[%rd16+8], %fd14;
	{ // callseq 14, 0
	.param .b64 param0;
	st.param.b64 	[param0], %rd18;
	.param .b64 param1;
	st.param.b64 	[param1], %rd15;
	.param .b32 retval0;
	call.uni (retval0), 
	vprintf, 
	(
	param0, 
	param1
	);
	ld.param.b32 	%r66, [retval0];
	} // callseq 14
	ld.global.f32 	%f15, [%rd55+24];
	cvt.f64.f32 	%fd15, %f15;
	add.s32 	%r68, %r129, 14;
	st.local.v2.u32 	[%rd16], {%r128, %r68};
	st.local.f64 	[%rd16+8], %fd15;
	{ // callseq 15, 0
	.param .b64 param0;
	st.param.b64 	[param0], %rd18;
	.param .b64 param1;
	st.param.b64 	[param1], %rd15;
	.param .b32 retval0;
	call.uni (retval0), 
	vprintf, 
	(
	param0, 
	param1
	);
	ld.param.b32 	%r69, [retval0];
	} // callseq 15
	ld.global.f32 	%f16, [%rd55+28];
	cvt.f64.f32 	%fd16, %f16;
	add.s32 	%r71, %r129, 15;
	st.local.v2.u32 	[%rd16], {%r128, %r71};
	st.local.f64 	[%rd16+8], %fd16;
	{ // callseq 16, 0
	.param .b64 param0;
	st.param.b64 	[param0], %rd18;
	.param .b64 param1;
	st.param.b64 	[param1], %rd15;
	.param .b32 retval0;
	call.uni (retval0), 
	vprintf, 
	(
	param0, 
	param1
	);
	ld.param.b32 	%r72, [retval0];
	} // callseq 16
	add.s64 	%rd55, %rd55, 64;
	add.s32 	%r129, %r129, 16;
	and.b32  	%r131, %r127, 2147483632;
	setp.ne.s32 	%p4, %r129, %r131;
	@%p4 bra 	$L__BB0_5;
$L__BB0_6:
	setp.eq.s32 	%p5, %r1, 0;
	@%p5 bra 	$L__BB0_16;
	cvta.to.local.u64 	%rd6, %rd9;
	add.s32 	%r74, %r1, -1;
	setp.lt.u32 	%p6, %r74, 7;
	@%p6 bra 	$L__BB0_9;
	add.s32 	%r75, %r131, %r5;
	mul.wide.u32 	%rd20, %r75, 4;
	add.s64 	%rd21, %rd1, %rd20;
	ld.global.f32 	%f17, [%rd21];
	cvt.f64.f32 	%fd17, %f17;
	st.local.v2.u32 	[%rd6], {%r128, %r131};
	st.local.f64 	[%rd6+8], %fd17;
	cvta.global.u64 	%rd23, %rd42;
	{ // callseq 17, 0
	.param .b64 param0;
	st.param.b64 	[param0], %rd23;
	.param .b64 param1;
	st.param.b64 	[param1], %rd9;
	.param .b32 retval0;
	call.uni (retval0), 
	vprintf, 
	(
	param0, 
	param1
	);
	ld.param.b32 	%r76, [retval0];
	} // callseq 17
	add.s32 	%r78, %r131, 1;
	cvt.u64.u32 	%rd25, %r5;
	cvt.u64.u32 	%rd26, %r131;
	add.s64 	%rd27, %rd26, %rd25;
	shl.b64 	%rd28, %rd27, 2;
	add.s64 	%rd29, %rd1, %rd28;
	ld.global.f32 	%f18, [%rd29+4];
	cvt.f64.f32 	%fd18, %f18;
	st.local.v2.u32 	[%rd6], {%r128, %r78};
	st.local.f64 	[%rd6+8], %fd18;
	{ // callseq 18, 0
	.param .b64 param0;
	st.param.b64 	[param0], %rd23;
	.param .b64 param1;
	st.param.b64 	[param1], %rd9;
	.param .b32 retval0;
	call.uni (retval0), 
	vprintf, 
	(
	param0, 
	param1
	);
	ld.param.b32 	%r79, [retval0];
	} // callseq 18
	add.s32 	%r81, %r131, 2;
	ld.global.f32 	%f19, [%rd29+8];
	cvt.f64.f32 	%fd19, %f19;
	st.local.v2.u32 	[%rd6], {%r128, %r81};
	st.local.f64 	[%rd6+8], %fd19;
	{ // callseq 19, 0
	.param .b64 param0;
	st.param.b64 	[param0], %rd23;
	.param .b64 param1;
	st.param.b64 	[param1], %rd9;
	.param .b32 retval0;
	call.uni (retval0), 
	vprintf, 
	(
	param0, 
	param1
	);
	ld.param.b32 	%r82, [retval0];
	} // callseq 19
	add.s32 	%r84, %r131, 3;
	ld.global.f32 	%f20, [%rd29+12];
	cvt.f64.f32 	%fd20, %f20;
	st.local.v2.u32 	[%rd6], {%r128, %r84};
	st.local.f64 	[%rd6+8], %fd20;
	{ // callseq 20, 0
	.param .b64 param0;
	st.param.b64 	[param0], %rd23;
	.param .b64 param1;
	st.param.b64 	[param1], %rd9;
	.param .b32 retval0;
	call.uni (retval0), 
	vprintf, 
	(
	param0, 
	param1
	);
	ld.param.b32 	%r85, [retval0];
	} // callseq 20
	add.s32 	%r87, %r131, 4;
	ld.global.f32 	%f21, [%rd29+16];
	cvt.f64.f32 	%fd21, %f21;
	st.local.v2.u32 	[%rd6], {%r128, %r87};
	st.local.f64 	[%rd6+8], %fd21;
	{ // callseq 21, 0
	.param .b64 param0;
	st.param.b64 	[param0], %rd23;
	.param .b64 param1;
	st.param.b64 	[param1], %rd9;
	.param .b32 retval0;
	call.uni (retval0), 
	vprintf, 
	(
	param0, 
	param1
	);
	ld.param.b32 	%r88, [retval0];
	} // callseq 21
	add.s32 	%r90, %r131, 5;
	ld.global.f32 	%f22, [%rd29+20];
	cvt.f64.f32 	%fd22, %f22;
	st.local.v2.u32 	[%rd6], {%r128, %r90};
	st.local.f64 	[%rd6+8], %fd22;
	{ // callseq 22, 0
	.param .b64 param0;
	st.param.b64 	[param0], %rd23;
	.param .b64 param1;
	st.param.b64 	[param1], %rd9;
	.param .b32 retval0;
	call.uni (retval0), 
	vprintf, 
	(
	param0, 
	param1
	);
	ld.param.b32 	%r91, [retval0];
	} // callseq 22
	add.s32 	%r93, %r131, 6;
	ld.global.f32 	%f23, [%rd29+24];
	cvt.f64.f32 	%fd23, %f23;
	st.local.v2.u32 	[%rd6], {%r128, %r93};
	st.local.f64 	[%rd6+8], %fd23;
	{ // callseq 23, 0
	.param .b64 param0;
	st.param.b64 	[param0], %rd23;
	.param .b64 param1;
	st.param.b64 	[param1], %rd9;
	.param .b32 retval0;
	call.uni (retval0), 
	vprintf, 
	(
	param0, 
	param1
	);
	ld.param.b32 	%r94, [retval0];
	} // callseq 23
	add.s32 	%r96, %r131, 7;
	ld.global.f32 	%f24, [%rd29+28];
	cvt.f64.f32 	%fd24, %f24;
	st.local.v2.u32 	[%rd6], {%r128, %r96};
	st.local.f64 	[%rd6+8], %fd24;
	{ // callseq 24, 0
	.param .b64 param0;
	st.param.b64 	[param0], %rd23;
	.param .b64 param1;
	st.param.b64 	[param1], %rd9;
	.param .b32 retval0;
	call.uni (retval0), 
	vprintf, 
	(
	param0, 
	param1
	);
	ld.param.b32 	%r97, [retval0];
	} // callseq 24
	add.s32 	%r131, %r131, 8;
$L__BB0_9:
	setp.eq.s32 	%p7, %r2, 0;
	@%p7 bra 	$L__BB0_16;
	add.s32 	%r99, %r2, -1;
	setp.lt.u32 	%p8, %r99, 3;
	@%p8 bra 	$L__BB0_12;
	add.s32 	%r100, %r131, %r5;
	mul.wide.u32 	%rd30, %r100, 4;
	add.s64 	%rd31, %rd1, %rd30;
	ld.global.f32 	%f25, [%rd31];
	cvt.f64.f32 	%fd25, %f25;
	st.local.v2.u32 	[%rd6], {%r128, %r131};
	st.local.f64 	[%rd6+8], %fd25;
	cvta.global.u64 	%rd33, %rd42;
	{ // callseq 25, 0
	.param .b64 param0;
	st.param.b64 	[param0], %rd33;
	.param .b64 param1;
	st.param.b64 	[param1], %rd9;
	.param .b32 retval0;
	call.uni (retval0), 
	vprintf, 
	(
	param0, 
	param1
	);
	ld.param.b32 	%r101, [retval0];
	} // callseq 25
	add.s32 	%r103, %r131, 1;
	cvt.u64.u32 	%rd35, %r5;
	cvt.u64.u32 	%rd36, %r131;
	add.s64 	%rd37, %rd36, %rd35;
	shl.b64 	%rd38, %rd37, 2;
	add.s64 	%rd39, %rd1, %rd38;
	ld.global.f32 	%f26, [%rd39+4];
	cvt.f64.f32 	%fd26, %f26;
	st.local.v2.u32 	[%rd6], {%r128, %r103};
	st.local.f64 	[%rd6+8], %fd26;
	{ // callseq 26, 0
	.param .b64 param0;
	st.param.b64 	[param0], %rd33;
	.param .b64 param1;
	st.param.b64 	[param1], %rd9;
	.param .b32 retval0;
	call.uni (retval0), 
	vprintf, 
	(
	param0, 
	param1
	);
	ld.param.b32 	%r104, [retval0];
	} // callseq 26
	add.s32 	%r106, %r131, 2;
	ld.global.f32 	%f27, [%rd39+8];
	cvt.f64.f32 	%fd27, %f27;
	st.local.v2.u32 	[%rd6], {%r128, %r106};
	st.local.f64 	[%rd6+8], %fd27;
	{ // callseq 27, 0
	.param .b64 param0;
	st.param.b64 	[param0], %rd33;
	.param .b64 param1;
	st.param.b64 	[param1], %rd9;
	.param .b32 retval0;
	call.uni (retval0), 
	vprintf, 
	(
	param0, 
	param1
	);
	ld.param.b32 	%r107, [retval0];
	} // callseq 27
	add.s32 	%r109, %r131, 3;
	ld.global.f32 	%f28, [%rd39+12];
	cvt.f64.f32 	%fd28, %f28;
	st.local.v2.u32 	[%rd6], {%r128, %r109};
	st.local.f64 	[%rd6+8], %fd28;
	{ // callseq 28, 0
	.param .b64 param0;
	st.param.b64 	[param0], %rd33;
	.param .b64 param1;
	st.param.b64 	[param1], %rd9;
	.param .b32 retval0;
	call.uni (retval0), 
	vprintf, 
	(
	param0, 
	param1
	);
	ld.param.b32 	%r110, [retval0];
	} // callseq 28
	add.s32 	%r131, %r131, 4;
$L__BB0_12:
	setp.eq.s32 	%p9, %r3, 0;
	@%p9 bra 	$L__BB0_16;
	setp.eq.s32 	%p10, %r3, 1;
	add.s32 	%r112, %r131, %r5;
	mul.wide.u32 	%rd40, %r112, 4;
	add.s64 	%rd41, %rd1, %rd40;
	ld.global.f32 	%f29, [%rd41];
	cvt.f64.f32 	%fd29, %f29;
	st.local.v2.u32 	[%rd6], {%r128, %r131};
	st.local.f64 	[%rd6+8], %fd29;
	cvta.global.u64 	%rd43, %rd42;
	{ // callseq 29, 0
	.param .b64 param0;
	st.param.b64 	[param0], %rd43;
	.param .b64 param1;
	st.param.b64 	[param1], %rd9;
	.param .b32 retval0;
	call.uni (retval0), 
	vprintf, 
	(
	param0, 
	param1
	);
	ld.param.b32 	%r113, [retval0];
	} // callseq 29
	@%p10 bra 	$L__BB0_16;
	setp.eq.s32 	%p11, %r3, 2;
	add.s32 	%r115, %r131, 1;
	cvt.u64.u32 	%rd45, %r5;
	cvt.u64.u32 	%rd46, %r131;
	add.s64 	%rd47, %rd46, %rd45;
	shl.b64 	%rd48, %rd47, 2;
	add.s64 	%rd7, %rd1, %rd48;
	ld.global.f32 	%f30, [%rd7+4];
	cvt.f64.f32 	%fd30, %f30;
	st.local.v2.u32 	[%rd6], {%r128, %r115};
	st.local.f64 	[%rd6+8], %fd30;
	cvta.global.u64 	%rd50, %rd42;
	{ // callseq 30, 0
	.param .b64 param0;
	st.param.b64 	[param0], %rd50;
	.param .b64 param1;
	st.param.b64 	[param1], %rd9;
	.param .b32 retval0;
	call.uni (retval0), 
	vprintf, 
	(
	param0, 
	param1
	);
	ld.param.b32 	%r116, [retval0];
	} // callseq 30
	@%p11 bra 	$L__BB0_16;
	add.s32 	%r118, %r131, 2;
	ld.global.f32 	%f31, [%rd7+8];
	cvt.f64.f32 	%fd31, %f31;
	st.local.v2.u32 	[%rd6], {%r128, %r118};
	st.local.f64 	[%rd6+8], %fd31;
	cvta.global.u64 	%rd53, %rd42;
	{ // callseq 31, 0
	.param .b64 param0;
	st.param.b64 	[param0], %rd53;
	.param .b64 param1;
	st.param.b64 	[param1], %rd9;
	.param .b32 retval0;
	call.uni (retval0), 
	vprintf, 
	(
	param0, 
	param1
	);
	ld.param.b32 	%r119, [retval0];
	} // callseq 31
$L__BB0_16:
	ld.param.u32 	%r123, [row_col_kernel_param_3];
	add.s32 	%r128, %r128, 1;
	setp.ne.s32 	%p12, %r128, %r123;
	@%p12 bra 	$L__BB0_3;
$L__BB0_17:
	ret;

}
	// .globl	toy_kernel
.visible .entry toy_kernel(
	.param .u64 .ptr .align 1 toy_kernel_param_0,
	.param .u64 .ptr .align 1 toy_kernel_param_1,
	.param .u64 .ptr .align 1 toy_kernel_param_2,
	.param .u32 toy_kernel_param_3,
	.param .u32 toy_kernel_param_4,
	.param .u32 toy_kernel_param_5
)
{
	.local .align 16 .b8 	__local_depot1[16];
	.reg .b64 	%SP;
	.reg .b64 	%SPL;
	.reg .pred 	%p<13>;
	.reg .b32 	%r<133>;
	.reg .b32 	%f<32>;
	.reg .b64 	%rd<56>;
	.reg .b64 	%fd<32>;

	mov.u64 	%SPL, __local_depot1;
	cvta.local.u64 	%SP, %SPL;
	ld.param.u64 	%rd8, [toy_kernel_param_0];
	ld.param.u32 	%r18, [toy_kernel_param_4];
	cvta.to.global.u64 	%rd1, %rd8;
	add.u64 	%rd9, %SP, 0;
	add.u64 	%rd2, %SPL, 0;
	mov.u32 	%r20, %tid.x;
	setp.ne.s32 	%p1, %r20, 0;
	@%p1 bra 	$L__BB1_17;
	ld.param.u32 	%r124, [toy_kernel_param_5];
	ld.param.u32 	%r121, [toy_kernel_param_3];
	st.local.v2.u32 	[%rd2], {%r121, %r18};
	st.local.u32 	[%rd2+8], %r124;
	mov.u64 	%rd10, $str;
	cvta.global.u64 	%rd11, %rd10;
	{ // callseq 32, 0
	.param .b64 param0;
	st.param.b64 	[param0], %rd11;
	.param .b64 param1;
	st.param.b64 	[param1], %rd9;
	.param .b32 retval0;
	call.uni (retval0), 
	vprintf, 
	(
	param0, 
	param1
	);
	ld.param.b32 	%r21, [retval0];
	} // callseq 32
	min.s32 	%r23, %r121, %r124;
	setp.lt.s32 	%p2, %r23, 1;
	@%p2 bra 	$L__BB1_17;
	ld.param.u32 	%r125, [toy_kernel_param_5];
	and.b32  	%r1, %r125, 15;
	and.b32  	%r2, %r125, 7;
	and.b32  	%r3, %r125, 3;
	mov.b32 	%r128, 0;
	mov.u64 	%rd42, $str$1;
$L__BB1_3:
	ld.param.u32 	%r126, [toy_kernel_param_5];
	ld.param.u32 	%r122, [toy_kernel_param_3];
	setp.lt.u32 	%p3, %r126, 16;
	mul.lo.s32 	%r5, %r128, %r122;
	mov.b32 	%r131, 0;
	@%p3 bra 	$L__BB1_6;
	mul.wide.u32 	%rd13, %r5, 4;
	add.s64 	%rd14, %rd1, %rd13;
	add.s64 	%rd55, %rd14, 32;
	mov.b32 	%r129, 0;
$L__BB1_5:
	.pragma "nounroll";
	ld.param.u32 	%r127, [toy_kernel_param_5];
	ld.global.f32 	%f1, [%rd55+-32];
	cvt.f64.f32 	%fd1, %f1;
	add.u64 	%rd15, %SP, 0;
	add.u64 	%rd16, %SPL, 0;
	st.local.v2.u32 	[%rd16], {%r128, %r129};
	st.local.f64 	[%rd16+8], %fd1;
	mov.u64 	%rd17, $str$1;
	cvta.global.u64 	%rd18, %rd17;
	{ // callseq 33, 0
	.param .b64 param0;
	st.param.b64 	[param0], %rd18;
	.param .b64 param1;
	st.param.b64 	[param1], %rd15;
	.param .b32 retval0;
	call.uni (retval0), 
	vprintf, 
	(
	param0, 
	param1
	);
	ld.param.b32 	%r27, [retval0];
	} // callseq 33
	ld.global.f32 	%f2, [%rd55+-28];
	cvt.f64.f32 	%fd2, %f2;
	add.s32 	%r29, %r129, 1;
	st.local.v2.u32 	[%rd16], {%r128, %r29};
	st.local.f64 	[%rd16+8], %fd2;
	{ // callseq 34, 0
	.param .b64 param0;
	st.param.b64 	[param0], %rd18;
	.param .b64 param1;
	st.param.b64 	[param1], %rd15;
	.param .b32 retval0;
	call.uni (retval0), 
	vprintf, 
	(
	param0, 
	param1
	);
	ld.param.b32 	%r30, [retval0];
	} // callseq 34
	ld.global.f32 	%f3, [%rd55+-24];
	cvt.f64.f32 	%fd3, %f3;
	add.s32 	%r32, %r129, 2;
	st.local.v2.u32 	[%rd16], {%r128, %r32};
	st.local.f64 	[%rd16+8], %fd3;
	{ // callseq 35, 0
	.param .b64 param0;
	st.param.b64 	[param0], %rd18;
	.param .b64 param1;
	st.param.b64 	[param1], %rd15;
	.param .b32 retval0;
	call.uni (retval0), 
	vprintf, 
	(
	param0, 
	param1
	);
	ld.param.b32 	%r33, [retval0];
	} // callseq 35
	ld.global.f32 	%f4, [%rd55+-20];
	cvt.f64.f32 	%fd4, %f4;
	add.s32 	%r35, %r129, 3;
	st.local.v2.u32 	[%rd16], {%r128, %r35};
	st.local.f64 	[%rd16+8], %fd4;
	{ // callseq 36, 0
	.param .b64 param0;
	st.param.b64 	[param0], %rd18;
	.param .b64 param1;
	st.param.b64 	[param1], %rd15;
	.param .b32 retval0;
	call.uni (retval0), 
	vprintf, 
	(
	param0, 
	param1
	);
	ld.param.b32 	%r36, [retval0];
	} // callseq 36
	ld.global.f32 	%f5, [%rd55+-16];
	cvt.f64.f32 	%fd5, %f5;
	add.s32 	%r38, %r129, 4;
	st.local.v2.u32 	[%rd16], {%r128, %r38};
	st.local.f64 	[%rd16+8], %fd5;
	{ // callseq 37, 0
	.param .b64 param0;
	st.param.b64 	[param0], %rd18;
	.param .b64 param1;
	st.param.b64 	[param1], %rd15;
	.param .b32 retval0;
	call.uni (retval0), 
	vprintf, 
	(
	param0, 
	param1
	);
	ld.param.b32 	%r39, [retval0];
	} // callseq 37
	ld.global.f32 	%f6, [%rd55+-12];
	cvt.f64.f32 	%fd6, %f6;
	add.s32 	%r41, %r129, 5;
	st.local.v2.u32 	[%rd16], {%r128, %r41};
	st.local.f64 	[%rd16+8], %fd6;
	{ // callseq 38, 0
	.param .b64 param0;
	st.param.b64 	[param0], %rd18;
	.param .b64 param1;
	st.param.b64 	[param1], %rd15;
	.param .b32 retval0;
	call.uni (retval0), 
	vprintf, 
	(
	param0, 
	param1
	);
	ld.param.b32 	%r42, [retval0];
	} // callseq 38
	ld.global.f32 	%f7, [%rd55+-8];
	cvt.f64.f32 	%fd7, %f7;
	add.s32 	%r44, %r129, 6;
	st.local.v2.u32 	[%rd16], {%r128, %r44};
	st.local.f64 	[%rd16+8], %fd7;
	{ // callseq 39, 0
	.param .b64 param0;
	st.param.b64 	[param0], %rd18;
	.param .b64 param1;
	st.param.b64 	[param1], %rd15;
	.param .b32 retval0;
	call.uni (retval0), 
	vprintf, 
	(
	param0, 
	param1
	);
	ld.param.b32 	%r45, [retval0];
	} // callseq 39
	ld.global.f32 	%f8, [%rd55+-4];
	cvt.f64.f32 	%fd8, %f8;
	add.s32 	%r47, %r129, 7;
	st.local.v2.u32 	[%rd16], {%r128, %r47};
	st.local.f64 	[%rd16+8], %fd8;
	{ // callseq 40, 0
	.param .b64 param0;
	st.param.b64 	[param0], %rd18;
	.param .b64 param1;
	st.param.b64 	[param1], %rd15;
	.param .b32 retval0;
	call.uni (retval0), 
	vprintf, 
	(
	param0, 
	param1
	);
	ld.param.b32 	%r48, [retval0];
	} // callseq 40
	ld.global.f32 	%f9, [%rd55];
	cvt.f64.f32 	%fd9, %f9;
	add.s32 	%r50, %r129, 8;
	st.local.v2.u32 	[%rd16], {%r128, %r50};
	st.local.f64 	[%rd16+8], %fd9;
	{ // callseq 41, 0
	.param .b64 param0;
	st.param.b64 	[param0], %rd18;
	.param .b64 param1;
	st.param.b64 	[param1], %rd15;
	.param .b32 retval0;
	call.uni (retval0), 
	vprintf, 
	(
	param0, 
	param1
	);
	ld.param.b32 	%r51, [retval0];
	} // callseq 41
	ld.global.f32 	%f10, [%rd55+4];
	cvt.f64.f32 	%fd10, %f10;
	add.s32 	%r53, %r129, 9;
	st.local.v2.u32 	[%rd16], {%r128, %r53};
	st.local.f64 	[%rd16+8], %fd10;
	{ // callseq 42, 0
	.param .b64 param0;
	st.param.b64 	[param0], %rd18;
	.param .b64 param1;
	st.param.b64 	[param1], %rd15;
	.param .b32 retval0;
	call.uni (retval0), 
	vprintf, 
	(
	param0, 
	param1
	);
	ld.param.b32 	%r54, [retval0];
	} // callseq 42
	ld.global.f32 	%f11, [%rd55+8];
	cvt.f64.f32 	%fd11, %f11;
	add.s32 	%r56, %r129, 10;
	st.local.v2.u32 	[%rd16], {%r128, %r56};
	st.local.f64 	[%rd16+8], %fd11;
	{ // callseq 43, 0
	.param .b64 param0;
	st.param.b64 	[param0], %rd18;
	.param .b64 param1;
	st.param.b64 	[param1], %rd15;
	.param .b32 retval0;
	call.uni (retval0), 
	vprintf, 
	(
	param0, 
	param1
	);
	ld.param.b32 	%r57, [retval0];
	} // callseq 43
	ld.global.f32 	%f12, [%rd55+12];
	cvt.f64.f32 	%fd12, %f12;
	add.s32 	%r59, %r129, 11;
	st.local.v2.u32 	[%rd16], {%r128, %r59};
	st.local.f64 	[%rd16+8], %fd12;
	{ // callseq 44, 0
	.param .b64 param0;
	st.param.b64 	[param0], %rd18;
	.param .b64 param1;
	st.param.b64 	[param1], %rd15;
	.param .b32 retval0;
	call.uni (retval0), 
	vprintf, 
	(
	param0, 
	param1
	);
	ld.param.b32 	%r60, [retval0];
	} // callseq 44
	ld.global.f32 	%f13, [%rd55+16];
	cvt.f64.f32 	%fd13, %f13;
	add.s32 	%r62, %r129, 12;
	st.local.v2.u32 	[%rd16], {%r128, %r62};
	st.local.f64 	[%rd16+8], %fd13;
	{ // callseq 45, 0
	.param .b64 param0;
	st.param.b64 	[param0], %rd18;
	.param .b64 param1;
	st.param.b64 	[param1], %rd15;
	.param .b32 retval0;
	call.uni (retval0), 
	vprintf, 
	(
	param0, 
	param1
	);
	ld.param.b32 	%r63, [retval0];
	} // callseq 45
	ld.global.f32 	%f14, [%rd55+20];
	cvt.f64.f32 	%fd14, %f14;
	add.s32 	%r65, %r129, 13;
	st.local.v2.u32 	[%rd16], {%r128, %r65};
	st.local.f64 	[%rd16+8], %fd14;
	{ // callseq 46, 0
	.param .b64 param0;
	st.param.b64 	[param0], %rd18;
	.param .b64 param1;
	st.param.b64 	[param1], %rd15;
	.param .b32 retval0;
	call.uni (retval0), 
	vprintf, 
	(
	param0, 
	param1
	);
	ld.param.b32 	%r66, [retval0];
	} // callseq 46
	ld.global.f32 	%f15, [%rd55+24];
	cvt.f64.f32 	%fd15, %f15;
	add.s32 	%r68, %r129, 14;
	st.local.v2.u32 	[%rd16], {%r128, %r68};
	st.local.f64 	[%rd16+8], %fd15;
	{ // callseq 47, 0
	.param .b64 param0;
	st.param.b64 	[param0], %rd18;
	.param .b64 param1;
	st.param.b64 	[param1], %rd15;
	.param .b32 retval0;
	call.uni (retval0), 
	vprintf, 
	(
	param0, 
	param1
	);
	ld.param.b32 	%r69, [retval0];
	} // callseq 47
	ld.global.f32 	%f16, [%rd55+28];
	cvt.f64.f32 	%fd16, %f16;
	add.s32 	%r71, %r129, 15;
	st.local.v2.u32 	[%rd16], {%r128, %r71};
	st.local.f64 	[%rd16+8], %fd16;
	{ // callseq 48, 0
	.param .b64 param0;
	st.param.b64 	[param0], %rd18;
	.param .b64 param1;
	st.param.b64 	[param1], %rd15;
	.param .b32 retval0;
	call.uni (retval0), 
	vprintf, 
	(
	param0, 
	param1
	);
	ld.param.b32 	%r72, [retval0];
	} // callseq 48
	add.s64 	%rd55, %rd55, 64;
	add.s32 	%r129, %r129, 16;
	and.b32  	%r131, %r127, 2147483632;
	setp.ne.s32 	%p4, %r129, %r131;
	@%p4 bra 	$L__BB1_5;
$L__BB1_6:
	setp.eq.s32 	%p5, %r1, 0;
	@%p5 bra 	$L__BB1_16;
	cvta.to.local.u64 	%rd6, %rd9;
	add.s32 	%r74, %r1, -1;
	setp.lt.u32 	%p6, %r74, 7;
	@%p6 bra 	$L__BB1_9;
	add.s32 	%r75, %r131, %r5;
	mul.wide.u32 	%rd20, %r75, 4;
	add.s64 	%rd21, %rd1, %rd20;
	ld.global.f32 	%f17, [%rd21];
	cvt.f64.f32 	%fd17, %f17;
	st.local.v2.u32 	[%rd6], {%r128, %r131};
	st.local.f64 	[%rd6+8], %fd17;
	cvta.global.u64 	%rd23, %rd42;
	{ // callseq 49, 0
	.param .b64 param0;
	st.param.b64 	[param0], %rd23;
	.param .b64 param1;
	st.param.b64 	[param1], %rd9;
	.param .b32 retval0;
	call.uni (retval0), 
	vprintf, 
	(
	param0, 
	param1
	);
	ld.param.b32 	%r76, [retval0];
	} // callseq 49
	add.s32 	%r78, %r131, 1;
	cvt.u64.u32 	%rd25, %r5;
	cvt.u64.u32 	%rd26, %r131;
	add.s64 	%rd27, %rd26, %rd25;
	shl.b64 	%rd28, %rd27, 2;
	add.s64 	%rd29, %rd1, %rd28;
	ld.global.f32 	%f18, [%rd29+4];
	cvt.f64.f32 	%fd18, %f18;
	st.local.v2.u32 	[%rd6], {%r128, %r78};
	st.local.f64 	[%rd6+8], %fd18;
	{ // callseq 50, 0
	.param .b64 param0;
	st.param.b64 	[param0], %rd23;
	.param .b64 param1;
	st.param.b64 	[param1], %rd9;
	.param .b32 retval0;
	call.uni (retval0), 
	vprintf, 
	(
	param0, 
	param1
	);
	ld.param.b32 	%r79, [retval0];
	} // callseq 50
	add.s32 	%r81, %r131, 2;
	ld.global.f32 	%f19, [%rd29+8];
	cvt.f64.f32 	%fd19, %f19;
	st.local.v2.u32 	[%rd6], {%r128, %r81};
	st.local.f64 	[%rd6+8], %fd19;
	{ // callseq 51, 0
	.param .b64 param0;
	st.param.b64 	[param0], %rd23;
	.param .b64 param1;
	st.param.b64 	[param1], %rd9;
	.param .b32 retval0;
	call.uni (retval0), 
	vprintf, 
	(
	param0, 
	param1
	);
	ld.param.b32 	%r82, [retval0];
	} // callseq 51
	add.s32 	%r84, %r131, 3;
	ld.global.f32 	%f20, [%rd29+12];
	cvt.f64.f32 	%fd20, %f20;
	st.local.v2.u32 	[%rd6], {%r128, %r84};
	st.local.f64 	[%rd6+8], %fd20;
	{ // callseq 52, 0
	.param .b64 param0;
	st.param.b64 	[param0], %rd23;
	.param .b64 param1;
	st.param.b64 	[param1], %rd9;
	.param .b32 retval0;
	call.uni (retval0), 
	vprintf, 
	(
	param0, 
	param1
	);
	ld.param.b32 	%r85, [retval0];
	} // callseq 52
	add.s32 	%r87, %r131, 4;
	ld.global.f32 	%f21, [%rd29+16];
	cvt.f64.f32 	%fd21, %f21;
	st.local.v2.u32 	[%rd6], {%r128, %r87};
	st.local.f64 	[%rd6+8], %fd21;
	{ // callseq 53, 0
	.param .b64 param0;
	st.param.b64 	[param0], %rd23;
	.param .b64 param1;
	st.param.b64 	[param1], %rd9;
	.param .b32 retval0;
	call.uni (retval0), 
	vprintf, 
	(
	param0, 
	param1
	);
	ld.param.b32 	%r88, [retval0];
	} // callseq 53
	add.s32 	%r90, %r131, 5;
	ld.global.f32 	%f22, [%rd29+20];
	cvt.f64.f32 	%fd22, %f22;
	st.local.v2.u32 	[%rd6], {%r128, %r90};
	st.local.f64 	[%rd6+8], %fd22;
	{ // callseq 54, 0
	.param .b64 param0;
	st.param.b64 	[param0], %rd23;
	.param .b64 param1;
	st.param.b64 	[param1], %rd9;
	.param .b32 retval0;
	call.uni (retval0), 
	vprintf, 
	(
	param0, 
	param1
	);
	ld.param.b32 	%r91, [retval0];
	} // callseq 54
	add.s32 	%r93, %r131, 6;
	ld.global.f32 	%f23, [%rd29+24];
	cvt.f64.f32 	%fd23, %f23;
	st.local.v2.u32 	[%rd6], {%r128, %r93};
	st.local.f64 	[%rd6+8], %fd23;
	{ // callseq 55, 0
	.param .b64 param0;
	st.param.b64 	[param0], %rd23;
	.param .b64 param1;
	st.param.b64 	[param1], %rd9;
	.param .b32 retval0;
	call.uni (retval0), 
	vprintf, 
	(
	param0, 
	param1
	);
	ld.param.b32 	%r94, [retval0];
	} // callseq 55
	add.s32 	%r96, %r131, 7;
	ld.global.f32 	%f24, [%rd29+28];
	cvt.f64.f32 	%fd24, %f24;
	st.local.v2.u32 	[%rd6], {%r128, %r96};
	st.local.f64 	[%rd6+8], %fd24;
	{ // callseq 56, 0
	.param .b64 param0;
	st.param.b64 	[param0], %rd23;
	.param .b64 param1;
	st.param.b64 	[param1], %rd9;
	.param .b32 retval0;
	call.uni (retval0), 
	vprintf, 
	(
	param0, 
	param1
	);
	ld.param.b32 	%r97, [retval0];
	} // callseq 56
	add.s32 	%r131, %r131, 8;
$L__BB1_9:
	setp.eq.s32 	%p7, %r2, 0;
	@%p7 bra 	$L__BB1_16;
	add.s32 	%r99, %r2, -1;
	setp.lt.u32 	%p8, %r99, 3;
	@%p8 bra 	$L__BB1_12;
	add.s32 	%r100, %r131, %r5;
	mul.wide.u32 	%rd30, %r100, 4;
	add.s64 	%rd31, %rd1, %rd30;
	ld.global.f32 	%f25, [%rd31];
	cvt.f64.f32 	%fd25, %f25;
	st.local.v2.u32 	[%rd6], {%r128, %r131};
	st.local.f64 	[%rd6+8], %fd25;
	cvta.global.u64 	%rd33, %rd42;
	{ // callseq 57, 0
	.param .b64 param0;
	st.param.b64 	[param0], %rd33;
	.param .b64 param1;
	st.param.b64 	[param1], %rd9;
	.param .b32 retval0;
	call.uni (retval0), 
	vprintf, 
	(
	param0, 
	param1
	);
	ld.param.b32 	%r101, [retval0];
	} // callseq 57
	add.s32 	%r103, %r131, 1;
	cvt.u64.u32 	%rd35, %r5;
	cvt.u64.u32 	%rd36, %r131;
	add.s64 	%rd37, %rd36, %rd35;
	shl.b64 	%rd38, %rd37, 2;
	add.s64 	%rd39, %rd1, %rd38;
	ld.global.f32 	%f26, [%rd39+4];
	cvt.f64.f32 	%fd26, %f26;
	st.local.v2.u32 	[%rd6], {%r128, %r103};
	st.local.f64 	[%rd6+8], %fd26;
	{ // callseq 58, 0
	.param .b64 param0;
	st.param.b64 	[param0], %rd33;
	.param .b64 param1;
	st.param.b64 	[param1], %rd9;
	.param .b32 retval0;
	call.uni (retval0), 
	vprintf, 
	(
	param0, 
	param1
	);
	ld.param.b32 	%r104, [retval0];
	} // callseq 58
	add.s32 	%r106, %r131, 2;
	ld.global.f32 	%f27, [%rd39+8];
	cvt.f64.f32 	%fd27, %f27;
	st.local.v2.u32 	[%rd6], {%r128, %r106};
	st.local.f64 	[%rd6+8], %fd27;
	{ // callseq 59, 0
	.param .b64 param0;
	st.param.b64 	[param0], %rd33;
	.param .b64 param1;
	st.param.b64 	[param1], %rd9;
	.param .b32 retval0;
	call.uni (retval0), 
	vprintf, 
	(
	param0, 
	param1
	);
	ld.param.b32 	%r107, [retval0];
	} // callseq 59
	add.s32 	%r109, %r131, 3;
	ld.global.f32 	%f28, [%rd39+12];
	cvt.f64.f32 	%fd28, %f28;
	st.local.v2.u32 	[%rd6], {%r128, %r109};
	st.local.f64 	[%rd6+8], %fd28;
	{ // callseq 60, 0
	.param .b64 param0;
	st.param.b64 	[param0], %rd33;
	.param .b64 param1;
	st.param.b64 	[param1], %rd9;
	.param .b32 retval0;
	call.uni (retval0), 
	vprintf, 
	(
	param0, 
	param1
	);
	ld.param.b32 	%r110, [retval0];
	} // callseq 60
	add.s32 	%r131, %r131, 4;
$L__BB1_12:
	setp.eq.s32 	%p9, %r3, 0;
	@%p9 bra 	$L__BB1_16;
	setp.eq.s32 	%p10, %r3, 1;
	add.s32 	%r112, %r131, %r5;
	mul.wide.u32 	%rd40, %r112, 4;
	add.s64 	%rd41, %rd1, %rd40;
	ld.global.f32 	%f29, [%rd41];
	cvt.f64.f32 	%fd29, %f29;
	st.local.v2.u32 	[%rd6], {%r128, %r131};
	st.local.f64 	[%rd6+8], %fd29;
	cvta.global.u64 	%rd43, %rd42;
	{ // callseq 61, 0
	.param .b64 param0;
	st.param.b64 	[param0], %rd43;
	.param .b64 param1;
	st.param.b64 	[param1], %rd9;
	.param .b32 retval0;
	call.uni (retval0), 
	vprintf, 
	(
	param0, 
	param1
	);
	ld.param.b32 	%r113, [retval0];
	} // callseq 61
	@%p10 bra 	$L__BB1_16;
	setp.eq.s32 	%p11, %r3, 2;
	add.s32 	%r115, %r131, 1;
	cvt.u64.u32 	%rd45, %r5;
	cvt.u64.u32 	%rd46, %r131;
	add.s64 	%rd47, %rd46, %rd45;
	shl.b64 	%rd48, %rd47, 2;
	add.s64 	%rd7, %rd1, %rd48;
	ld.global.f32 	%f30, [%rd7+4];
	cvt.f64.f32 	%fd30, %f30;
	st.local.v2.u32 	[%rd6], {%r128, %r115};
	st.local.f64 	[%rd6+8], %fd30;
	cvta.global.u64 	%rd50, %rd42;
	{ // callseq 62, 0
	.param .b64 param0;
	st.param.b64 	[param0], %rd50;
	.param .b64 param1;
	st.param.b64 	[param1], %rd9;
	.param .b32 retval0;
	call.uni (retval0), 
	vprintf, 
	(
	param0, 
	param1
	);
	ld.param.b32 	%r116, [retval0];
	} // callseq 62
	@%p11 bra 	$L__BB1_16;
	add.s32 	%r118, %r131, 2;
	ld.global.f32 	%f31, [%rd7+8];
	cvt.f64.f32 	%fd31, %f31;
	st.local.v2.u32 	[%rd6], {%r128, %r118};
	st.local.f64 	[%rd6+8], %fd31;
	cvta.global.u64 	%rd53, %rd42;
	{ // callseq 63, 0
	.param .b64 param0;
	st.param.b64 	[param0], %rd53;
	.param .b64 param1;
	st.param.b64 	[param1], %rd9;
	.param .b32 retval0;
	call.uni (retval0), 
	vprintf, 
	(
	param0, 
	param1
	);
	ld.param.b32 	%r119, [retval0];
	} // callseq 63
$L__BB1_16:
	ld.param.u32 	%r123, [toy_kernel_param_3];
	add.s32 	%r128, %r128, 1;
	setp.ne.s32 	%p12, %r128, %r123;
	@%p12 bra 	$L__BB1_3;
$L__BB1_17:
	ret;

}


// ===== COMPILED SASS (sm_100) =====

	.target	sm_100

	.elftype	@"ET_EXEC"


//--------------------- .note.nv.tkinfo           --------------------------
	.section	.note.nv.tkinfo,"",@"SHT_NOTE"
	.sectionflags	@"SHF_NOTE_NV_TKINFO"
	.tkinfo
        /*0018*/ 	.word	0x00000002
        /*0030*/ 	.string	""
        /*0030*/ 	.string	"ptxas"
        /*0030*/ 	.string	"Cuda compilation tools, release 13.0, V13.0.88"
        /*0030*/ 	.string	"Build cuda_13.0.r13.0/compiler.36424714_0"
        /*0030*/ 	.string	"-arch sm_100 -m 64 "



//--------------------- .note.nv.cuinfo           --------------------------
	.section	.note.nv.cuinfo,"",@"SHT_NOTE"
	.sectionflags	@"SHF_NOTE_NV_CUINFO"
        /*0018*/ 	.short	0x0002
        /*001a*/ 	.short	0x0064
        /*001c*/ 	.short	0x0082
	.zero		2


//--------------------- .nv.info                  --------------------------
	.section	.nv.info,"",@"SHT_CUDA_INFO"
	.align	4


	//----- nvinfo : EIATTR_REGCOUNT
	.align		4
        /*0000*/ 	.byte	0x04, 0x2f
        /*0002*/ 	.short	(.L_3 - .L_2)
	.align		4
.L_2:
        /*0004*/ 	.word	index@(row_col_kernel)
        /*0008*/ 	.word	0x00000020


	//----- nvinfo : EIATTR_FRAME_SIZE
	.align		4
.L_3:
        /*000c*/ 	.byte	0x04, 0x11
        /*000e*/ 	.short	(.L_5 - .L_4)
	.align		4
.L_4:
        /*0010*/ 	.word	index@(row_col_kernel)
        /*0014*/ 	.word	0x00000010


	//----- nvinfo : EIATTR_REGCOUNT
	.align		4
.L_5:
        /*0018*/ 	.byte	0x04, 0x2f
        /*001a*/ 	.short	(.L_7 - .L_6)
	.align		4
.L_6:
        /*001c*/ 	.word	index@(toy_kernel)
        /*0020*/ 	.word	0x00000020


	//----- nvinfo : EIATTR_FRAME_SIZE
	.align		4
.L_7:
        /*0024*/ 	.byte	0x04, 0x11
        /*0026*/ 	.short	(.L_9 - .L_8)
	.align		4
.L_8:
        /*0028*/ 	.word	index@(toy_kernel)
        /*002c*/ 	.word	0x00000010


	//----- nvinfo : EIATTR_MIN_STACK_SIZE
	.align		4
.L_9:
        /*0030*/ 	.byte	0x04, 0x12
        /*0032*/ 	.short	(.L_11 - .L_10)
	.align		4
.L_10:
        /*0034*/ 	.word	index@(toy_kernel)
        /*0038*/ 	.word	0x00000010


	//----- nvinfo : EIATTR_MIN_STACK_SIZE
	.align		4
.L_11:
        /*003c*/ 	.byte	0x04, 0x12
        /*003e*/ 	.short	(.L_13 - .L_12)
	.align		4
.L_12:
        /*0040*/ 	.word	index@(row_col_kernel)
        /*0044*/ 	.word	0x00000010
.L_13:


//--------------------- .nv.compat                --------------------------
	.section	.nv.compat,"",@"SHT_CUDA_COMPAT_INFO"
	.align	4
        /*0000*/ 	.byte	0x02, 0x09, 0x00, 0x00, 0x02, 0x02, 0x01, 0x00, 0x02, 0x05, 0x05, 0x00, 0x03, 0x07, 0x01, 0x01
        /*0010*/ 	.byte	0x02, 0x03, 0x00, 0x00, 0x02, 0x06, 0x01, 0x00, 0x04, 0x0b, 0x08, 0x00, 0x09, 0x00, 0x00, 0x00
        /*0020*/ 	.byte	0x00, 0x00, 0x00, 0x00


//--------------------- .nv.info.toy_kernel       --------------------------
	.section	.nv.info.toy_kernel,"",@"SHT_CUDA_INFO"
	.sectionflags	@""
	.align	4


	//----- nvinfo : EIATTR_CUDA_API_VERSION
	.align		4
        /*0000*/ 	.byte	0x04, 0x37
        /*0002*/ 	.short	(.L_15 - .L_14)
.L_14:
        /*0004*/ 	.word	0x00000082


	//----- nvinfo : EIATTR_KPARAM_INFO
	.align		4
.L_15:
        /*0008*/ 	.byte	0x04, 0x17
        /*000a*/ 	.short	(.L_17 - .L_16)
.L_16:
        /*000c*/ 	.word	0x00000000
        /*0010*/ 	.short	0x0005
        /*0012*/ 	.short	0x0020
        /*0014*/ 	.byte	0x00, 0xf0, 0x11, 0x00


	//----- nvinfo : EIATTR_KPARAM_INFO
	.align		4
.L_17:
        /*0018*/ 	.byte	0x04, 0x17
        /*001a*/ 	.short	(.L_19 - .L_18)
.L_18:
        /*001c*/ 	.word	0x00000000
        /*0020*/ 	.short	0x0004
        /*0022*/ 	.short	0x001c
        /*0024*/ 	.byte	0x00, 0xf0, 0x11, 0x00


	//----- nvinfo : EIATTR_KPARAM_INFO
	.align		4
.L_19:
        /*0028*/ 	.byte	0x04, 0x17
        /*002a*/ 	.short	(.L_21 - .L_20)
.L_20:
        /*002c*/ 	.word	0x00000000
        /*0030*/ 	.short	0x0003
        /*0032*/ 	.short	0x0018
        /*0034*/ 	.byte	0x00, 0xf0, 0x11, 0x00


	//----- nvinfo : EIATTR_KPARAM_INFO
	.align		4
.L_21:
        /*0038*/ 	.byte	0x04, 0x17
        /*003a*/ 	.short	(.L_23 - .L_22)
.L_22:
        /*003c*/ 	.word	0x00000000
        /*0040*/ 	.short	0x0002
        /*0042*/ 	.short	0x0010
        /*0044*/ 	.byte	0x00, 0xf5, 0x21, 0x00


	//----- nvinfo : EIATTR_KPARAM_INFO
	.align		4
.L_23:
        /*0048*/ 	.byte	0x04, 0x17
        /*004a*/ 	.short	(.L_25 - .L_24)
.L_24:
        /*004c*/ 	.word	0x00000000
        /*0050*/ 	.short	0x0001
        /*0052*/ 	.short	0x0008
        /*0054*/ 	.byte	0x00, 0xf5, 0x21, 0x00


	//----- nvinfo : EIATTR_KPARAM_INFO
	.align		4
.L_25:
        /*0058*/ 	.byte	0x04, 0x17
        /*005a*/ 	.short	(.L_27 - .L_26)
.L_26:
        /*005c*/ 	.word	0x00000000
        /*0060*/ 	.short	0x0000
        /*0062*/ 	.short	0x0000
        /*0064*/ 	.byte	0x00, 0xf5, 0x21, 0x00


	//----- nvinfo : EIATTR_SPARSE_MMA_MASK
	.align		4
.L_27:
        /*0068*/ 	.byte	0x03, 0x50
        /*006a*/ 	.short	0x0000


	//----- nvinfo : EIATTR_MAXREG_COUNT
	.align		4
        /*006c*/ 	.byte	0x03, 0x1b
        /*006e*/ 	.short	0x00ff


	//----- nvinfo : EIATTR_EXTERNS
	.align		4
        /*0070*/ 	.byte	0x04, 0x0f
        /*0072*/ 	.short	(.L_29 - .L_28)


	//   ....[0]....
	.align		4
.L_28:
        /*0074*/ 	.word	index@(vprintf)


	//----- nvinfo : EIATTR_MERCURY_ISA_VERSION
	.align		4
.L_29:
        /*0078*/ 	.byte	0x03, 0x5f
        /*007a*/ 	.short	0x0101


	//----- nvinfo : EIATTR_VRC_CTA_INIT_COUNT
	.align		4
        /*007c*/ 	.byte	0x02, 0x4a
	.zero		1
	.zero		1


	//----- nvinfo : EIATTR_SYSCALL_OFFSETS
	.align		4
        /*0080*/ 	.byte	0x04, 0x46
        /*0082*/ 	.short	(.L_31 - .L_30)


	//   ....[0]....
.L_30:
        /*0084*/ 	.word	0x00000150


	//   ....[1]....
        /*0088*/ 	.word	0x00000380


	//   ....[2]....
        /*008c*/ 	.word	0x00000490


	//   ....[3]....
        /*0090*/ 	.word	0x00000590


	//   ....[4]....
        /*0094*/ 	.word	0x00000690


	//   ....[5]....
        /*0098*/ 	.word	0x00000790


	//   ....[6]....
        /*009c*/ 	.word	0x00000890


	//   ....[7]....
        /*00a0*/ 	.word	0x00000990


	//   ....[8]....
        /*00a4*/ 	.word	0x00000a90


	//   ....[9]....
        /*00a8*/ 	.word	0x00000b90


	//   ....[10]....
        /*00ac*/ 	.word	0x00000c90


	//   ....[11]....
        /*00b0*/ 	.word	0x00000d90


	//   ....[12]....
        /*00b4*/ 	.word	0x00000e90


	//   ....[13]....
        /*00b8*/ 	.word	0x00000f90


	//   ....[14]....
        /*00bc*/ 	.word	0x00001090


	//   ....[15]....
        /*00c0*/ 	.word	0x00001190


	//   ....[16]....
        /*00c4*/ 	.word	0x00001290


	//   ....[17]....
        /*00c8*/ 	.word	0x000014d0


	//   ....[18]....
        /*00cc*/ 	.word	0x00001630


	//   ....[19]....
        /*00d0*/ 	.word	0x00001730


	//   ....[20]....
        /*00d4*/ 	.word	0x00001830


	//   ....[21]....
        /*00d8*/ 	.word	0x00001930


	//   ....[22]....
        /*00dc*/ 	.word	0x00001a30


	//   ....[23]....
        /*00e0*/ 	.word	0x00001b30


	//   ....[24]....
        /*00e4*/ 	.word	0x00001c30


	//   ....[25]....
        /*00e8*/ 	.word	0x00001dd0


	//   ....[26]....
        /*00ec*/ 	.word	0x00001f30


	//   ....[27]....
        /*00f0*/ 	.word	0x00002030


	//   ....[28]....
        /*00f4*/ 	.word	0x00002130


	//   ....[29]....
        /*00f8*/ 	.word	0x000022a0


	//   ....[30]....
        /*00fc*/ 	.word	0x00002440


	//   ....[31]....
        /*0100*/ 	.word	0x00002550


	//----- nvinfo : EIATTR_EXIT_INSTR_OFFSETS
	.align		4
.L_31:
        /*0104*/ 	.byte	0x04, 0x1c
        /*0106*/ 	.short	(.L_33 - .L_32)


	//   ....[0]....
.L_32:
        /*0108*/ 	.word	0x00000080


	//   ....[1]....
        /*010c*/ 	.word	0x000001a0


	//   ....[2]....
        /*0110*/ 	.word	0x000025a0


	//----- nvinfo : EIATTR_CRS_STACK_SIZE
	.align		4
.L_33:
        /*0114*/ 	.byte	0x04, 0x1e
        /*0116*/ 	.short	(.L_35 - .L_34)
.L_34:
        /*0118*/ 	.word	0x00000000


	//----- nvinfo : EIATTR_CBANK_PARAM_SIZE
	.align		4
.L_35:
        /*011c*/ 	.byte	0x03, 0x19
        /*011e*/ 	.short	0x0024


	//----- nvinfo : EIATTR_PARAM_CBANK
	.align		4
        /*0120*/ 	.byte	0x04, 0x0a
        /*0122*/ 	.short	(.L_37 - .L_36)
	.align		4
.L_36:
        /*0124*/ 	.word	index@(.nv.constant0.toy_kernel)
        /*0128*/ 	.short	0x0380
        /*012a*/ 	.short	0x0024


	//----- nvinfo : EIATTR_SW_WAR
	.align		4
.L_37:
        /*012c*/ 	.byte	0x04, 0x36
        /*012e*/ 	.short	(.L_39 - .L_38)
.L_38:
        /*0130*/ 	.word	0x00000008
.L_39:


//--------------------- .nv.info.row_col_kernel   --------------------------
	.section	.nv.info.row_col_kernel,"",@"SHT_CUDA_INFO"
	.sectionflags	@""
	.align	4


	//----- nvinfo : EIATTR_CUDA_API_VERSION
	.align		4
        /*0000*/ 	.byte	0x04, 0x37
        /*0002*/ 	.short	(.L_41 - .L_40)
.L_40:
        /*0004*/ 	.word	0x00000082


	//----- nvinfo : EIATTR_KPARAM_INFO
	.align		4
.L_41:
        /*0008*/ 	.byte	0x04, 0x17
        /*000a*/ 	.short	(.L_43 - .L_42)
.L_42:
        /*000c*/ 	.word	0x00000000
        /*0010*/ 	.short	0x0005
        /*0012*/ 	.short	0x0020
        /*0014*/ 	.byte	0x00, 0xf0, 0x11, 0x00


	//----- nvinfo : EIATTR_KPARAM_INFO
	.align		4
.L_43:
        /*0018*/ 	.byte	0x04, 0x17
        /*001a*/ 	.short	(.L_45 - .L_44)
.L_44:
        /*001c*/ 	.word	0x00000000
        /*0020*/ 	.short	0x0004
        /*0022*/ 	.short	0x001c
        /*0024*/ 	.byte	0x00, 0xf0, 0x11, 0x00


	//----- nvinfo : EIATTR_KPARAM_INFO
	.align		4
.L_45:
        /*0028*/ 	.byte	0x04, 0x17
        /*002a*/ 	.short	(.L_47 - .L_46)
.L_46:
        /*002c*/ 	.word	0x00000000
        /*0030*/ 	.short	0x0003
        /*0032*/ 	.short	0x0018
        /*0034*/ 	.byte	0x00, 0xf0, 0x11, 0x00


	//----- nvinfo : EIATTR_KPARAM_INFO
	.align		4
.L_47:
        /*0038*/ 	.byte	0x04, 0x17
        /*003a*/ 	.short	(.L_49 - .L_48)
.L_48:
        /*003c*/ 	.word	0x00000000
        /*0040*/ 	.short	0x0002
        /*0042*/ 	.short	0x0010
        /*0044*/ 	.byte	0x00, 0xf5, 0x21, 0x00


	//----- nvinfo : EIATTR_KPARAM_INFO
	.align		4
.L_49:
        /*0048*/ 	.byte	0x04, 0x17
        /*004a*/ 	.short	(.L_51 - .L_50)
.L_50:
        /*004c*/ 	.word	0x00000000
        /*0050*/ 	.short	0x0001
        /*0052*/ 	.short	0x0008
        /*0054*/ 	.byte	0x00, 0xf5, 0x21, 0x00


	//----- nvinfo : EIATTR_KPARAM_INFO
	.align		4
.L_51:
        /*0058*/ 	.byte	0x04, 0x17
        /*005a*/ 	.short	(.L_53 - .L_52)
.L_52:
        /*005c*/ 	.word	0x00000000
        /*0060*/ 	.short	0x0000
        /*0062*/ 	.short	0x0000
        /*0064*/ 	.byte	0x00, 0xf5, 0x21, 0x00


	//----- nvinfo : EIATTR_SPARSE_MMA_MASK
	.align		4
.L_53:
        /*0068*/ 	.byte	0x03, 0x50
        /*006a*/ 	.short	0x0000


	//----- nvinfo : EIATTR_MAXREG_COUNT
	.align		4
        /*006c*/ 	.byte	0x03, 0x1b
        /*006e*/ 	.short	0x00ff


	//----- nvinfo : EIATTR_EXTERNS
	.align		4
        /*0070*/ 	.byte	0x04, 0x0f
        /*0072*/ 	.short	(.L_55 - .L_54)


	//   ....[0]....
	.align		4
.L_54:
        /*0074*/ 	.word	index@(vprintf)


	//----- nvinfo : EIATTR_MERCURY_ISA_VERSION
	.align		4
.L_55:
        /*0078*/ 	.byte	0x03, 0x5f
        /*007a*/ 	.short	0x0101


	//----- nvinfo : EIATTR_VRC_CTA_INIT_COUNT
	.align		4
        /*007c*/ 	.byte	0x02, 0x4a
	.zero		1
	.zero		1


	//----- nvinfo : EIATTR_SYSCALL_OFFSETS
	.align		4
        /*0080*/ 	.byte	0x04, 0x46
        /*0082*/ 	.short	(.L_57 - .L_56)


	//   ....[0]....
.L_56:
        /*0084*/ 	.word	0x00000150


	//   ....[1]....
        /*0088*/ 	.word	0x00000380


	//   ....[2]....
        /*008c*/ 	.word	0x00000490


	//   ....[3]....
        /*0090*/ 	.word	0x00000590


	//   ....[4]....
        /*0094*/ 	.word	0x00000690


	//   ....[5]....
        /*0098*/ 	.word	0x00000790


	//   ....[6]....
        /*009c*/ 	.word	0x00000890


	//   ....[7]....
        /*00a0*/ 	.word	0x00000990


	//   ....[8]....
        /*00a4*/ 	.word	0x00000a90


	//   ....[9]....
        /*00a8*/ 	.word	0x00000b90


	//   ....[10]....
        /*00ac*/ 	.word	0x00000c90


	//   ....[11]....
        /*00b0*/ 	.word	0x00000d90


	//   ....[12]....
        /*00b4*/ 	.word	0x00000e90


	//   ....[13]....
        /*00b8*/ 	.word	0x00000f90


	//   ....[14]....
        /*00bc*/ 	.word	0x00001090


	//   ....[15]....
        /*00c0*/ 	.word	0x00001190


	//   ....[16]....
        /*00c4*/ 	.word	0x00001290


	//   ....[17]....
        /*00c8*/ 	.word	0x000014d0


	//   ....[18]....
        /*00cc*/ 	.word	0x00001630


	//   ....[19]....
        /*00d0*/ 	.word	0x00001730


	//   ....[20]....
        /*00d4*/ 	.word	0x00001830


	//   ....[21]....
        /*00d8*/ 	.word	0x00001930


	//   ....[22]....
        /*00dc*/ 	.word	0x00001a30


	//   ....[23]....
        /*00e0*/ 	.word	0x00001b30


	//   ....[24]....
        /*00e4*/ 	.word	0x00001c30


	//   ....[25]....
        /*00e8*/ 	.word	0x00001dd0


	//   ....[26]....
        /*00ec*/ 	.word	0x00001f30


	//   ....[27]....
        /*00f0*/ 	.word	0x00002030


	//   ....[28]....
        /*00f4*/ 	.word	0x00002130


	//   ....[29]....
        /*00f8*/ 	.word	0x000022a0


	//   ....[30]....
        /*00fc*/ 	.word	0x00002440


	//   ....[31]....
        /*0100*/ 	.word	0x00002550


	//----- nvinfo : EIATTR_EXIT_INSTR_OFFSETS
	.align		4
.L_57:
        /*0104*/ 	.byte	0x04, 0x1c
        /*0106*/ 	.short	(.L_59 - .L_58)


	//   ....[0]....
.L_58:
        /*0108*/ 	.word	0x00000080


	//   ....[1]....
        /*010c*/ 	.word	0x000001a0


	//   ....[2]....
        /*0110*/ 	.word	0x000025a0


	//----- nvinfo : EIATTR_CRS_STACK_SIZE
	.align		4
.L_59:
        /*0114*/ 	.byte	0x04, 0x1e
        /*0116*/ 	.short	(.L_61 - .L_60)
.L_60:
        /*0118*/ 	.word	0x00000000


	//----- nvinfo : EIATTR_CBANK_PARAM_SIZE
	.align		4
.L_61:
        /*011c*/ 	.byte	0x03, 0x19
        /*011e*/ 	.short	0x0024


	//----- nvinfo : EIATTR_PARAM_CBANK
	.align		4
        /*0120*/ 	.byte	0x04, 0x0a
        /*0122*/ 	.short	(.L_63 - .L_62)
	.align		4
.L_62:
        /*0124*/ 	.word	index@(.nv.constant0.row_col_kernel)
        /*0128*/ 	.short	0x0380
        /*012a*/ 	.short	0x0024


	//----- nvinfo : EIATTR_SW_WAR
	.align		4
.L_63:
        /*012c*/ 	.byte	0x04, 0x36
        /*012e*/ 	.short	(.L_65 - .L_64)
.L_64:
        /*0130*/ 	.word	0x00000008
.L_65:


//--------------------- .nv.callgraph             --------------------------
	.section	.nv.callgraph,"",@"SHT_CUDA_CALLGRAPH"
	.align	4
	.sectionentsize	8
	.align		4
        /*0000*/ 	.word	0x00000000
	.align		4
        /*0004*/ 	.word	0xffffffff
	.align		4
        /*0008*/ 	.word	index@(toy_kernel)
	.align		4
        /*000c*/ 	.word	index@(vprintf)
	.align		4
        /*0010*/ 	.word	index@(row_col_kernel)
	.align		4
        /*0014*/ 	.word	index@(vprintf)
	.align		4
        /*0018*/ 	.word	0x00000000
	.align		4
        /*001c*/ 	.word	0xfffffffe
	.align		4
        /*0020*/ 	.word	0x00000000
	.align		4
        /*0024*/ 	.word	0xfffffffd
	.align		4
        /*0028*/ 	.word	0x00000000
	.align		4
        /*002c*/ 	.word	0xfffffffc


//--------------------- .nv.constant4             --------------------------
	.section	.nv.constant4,"a",@progbits
	.align	8
	.align		8
.nv.constant4:
        /*0000*/ 	.dword	vprintf
	.align		8
        /*0008*/ 	.dword	$str
	.align		8
        /*0010*/ 	.dword	$str$1


//--------------------- .text.toy_kernel          --------------------------
	.section	.text.toy_kernel,"ax",@progbits
	.align	128
        .global         toy_kernel
        .type           toy_kernel,@function
        .size           toy_kernel,(.L_x_78 - toy_kernel)
        .other          toy_kernel,@"STO_CUDA_ENTRY STV_DEFAULT"
toy_kernel:
.text.toy_kernel:
[----:B------:R-:W0:Y:S01]  /*0000*/  LDC R1, c[0x0][0x37c] ;  /* 0x0000df00ff017b82 */ /* 0x000e220000000800 */
[----:B------:R-:W1:Y:S01]  /*0010*/  S2R R0, SR_TID.X ;  /* 0x0000000000007919 */ /* 0x000e620000002100 */
[----:B------:R-:W2:Y:S01]  /*0020*/  LDCU UR4, c[0x0][0x2f8] ;  /* 0x00005f00ff0477ac */ /* 0x000ea20008000800 */
[----:B0-----:R-:W-:Y:S01]  /*0030*/  VIADD R1, R1, 0xfffffff0 ;  /* 0xfffffff001017836 */ /* 0x001fe20000000000 */
[----:B------:R-:W0:Y:S04]  /*0040*/  LDCU UR5, c[0x0][0x2fc] ;  /* 0x00005f80ff0577ac */ /* 0x000e280008000800 */
[----:B--2---:R-:W-:-:S05]  /*0050*/  IADD3 R22, P1, PT, R1, UR4, RZ ;  /* 0x0000000401167c10 */ /* 0x004fca000ff3e0ff */
[----:B0-----:R-:W-:Y:S01]  /*0060*/  IMAD.X R2, RZ, RZ, UR5, P1 ;  /* 0x00000005ff027e24 */ /* 0x001fe200088e06ff */
[----:B-1----:R-:W-:-:S13]  /*0070*/  ISETP.NE.AND P0, PT, R0, RZ, PT ;  /* 0x000000ff0000720c */ /* 0x002fda0003f05270 */
[----:B------:R-:W-:Y:S05]  /*0080*/  @P0 EXIT ;  /* 0x000000000000094d */ /* 0x000fea0003800000 */
[----:B------:R-:W0:Y:S01]  /*0090*/  LDC.64 R10, c[0x0][0x398] ;  /* 0x0000e600ff0a7b82 */ /* 0x000e220000000a00 */
[----:B------:R-:W-:Y:S01]  /*00a0*/  MOV R0, 0x0 ;  /* 0x0000000000007802 */ /* 0x000fe20000000f00 */
[----:B------:R-:W1:Y:S01]  /*00b0*/  LDCU.64 UR4, c[0x4][0x8] ;  /* 0x01000100ff0477ac */ /* 0x000e620008000a00 */
[----:B------:R-:W-:Y:S01]  /*00c0*/  IMAD.MOV.U32 R6, RZ, RZ, R22 ;  /* 0x000000ffff067224 */ /* 0x000fe200078e0016 */
[----:B------:R-:W-:-:S04]  /*00d0*/  MOV R7, R2 ;  /* 0x0000000200077202 */ /* 0x000fc80000000f00 */
[----:B------:R-:W2:Y:S08]  /*00e0*/  LDC R12, c[0x0][0x3a0] ;  /* 0x0000e800ff0c7b82 */ /* 0x000eb00000000800 */
[----:B------:R3:W4:Y:S01]  /*00f0*/  LDC.64 R8, c[0x4][R0] ;  /* 0x0100000000087b82 */ /* 0x0007220000000a00 */
[----:B-1----:R-:W-:Y:S02]  /*0100*/  IMAD.U32 R4, RZ, RZ, UR4 ;  /* 0x00000004ff047e24 */ /* 0x002fe4000f8e00ff */
[----:B------:R-:W-:Y:S01]  /*0110*/  IMAD.U32 R5, RZ, RZ, UR5 ;  /* 0x00000005ff057e24 */ /* 0x000fe2000f8e00ff */
[----:B0-----:R3:W-:Y:S04]  /*0120*/  STL.64 [R1], R10 ;  /* 0x0000000a01007387 */ /* 0x0017e80000100a00 */
[----:B--2---:R3:W-:Y:S02]  /*0130*/  STL [R1+0x8], R12 ;  /* 0x0000080c01007387 */ /* 0x0047e40000100800 */
[----:B------:R-:W-:-:S07]  /*0140*/  LEPC R20, `(.L_x_0) ;  /* 0x000000001014794e */ /* 0x000fce0000000000 */
[----:B---34-:R-:W-:Y:S05]  /*0150*/  CALL.ABS.NOINC R8 ;  /* 0x0000000008007343 */ /* 0x018fea0003c00000 */
.L_x_0:
[----:B------:R-:W0:Y:S01]  /*0160*/  LDC R25, c[0x0][0x3a0] ;  /* 0x0000e800ff197b82 */ /* 0x000e220000000800 */
[----:B------:R-:W0:Y:S02]  /*0170*/  LDCU UR4, c[0x0][0x398] ;  /* 0x00007300ff0477ac */ /* 0x000e240008000800 */
[----:B0-----:R-:W-:-:S04]  /*0180*/  VIMNMX R0, PT, PT, R25, UR4, PT ;  /* 0x0000000419007c48 */ /* 0x001fc8000bfe0100 */
[----:B------:R-:W-:-:S13]  /*0190*/  ISETP.GE.AND P0, PT, R0, 0x1, PT ;  /* 0x000000010000780c */ /* 0x000fda0003f06270 */
[----:B------:R-:W-:Y:S05]  /*01a0*/  @!P0 EXIT ;  /* 0x000000000000894d */ /* 0x000fea0003800000 */
[----:B------:R-:W0:Y:S01]  /*01b0*/  LDC.64 R28, c[0x0][0x358] ;  /* 0x0000d600ff1c7b82 */ /* 0x000e220000000a00 */
[----:B------:R-:W-:Y:S01]  /*01c0*/  LOP3.LUT R25, R25, 0x3, RZ, 0xc0, !PT ;  /* 0x0000000319197812 */ /* 0x000fe200078ec0ff */
[----:B------:R-:W-:-:S07]  /*01d0*/  IMAD.MOV.U32 R18, RZ, RZ, RZ ;  /* 0x000000ffff127224 */ /* 0x000fce00078e00ff */
.L_x_37:
[----:B------:R-:W1:Y:S01]  /*01e0*/  LDCU UR4, c[0x0][0x3a0] ;  /* 0x00007400ff0477ac */ /* 0x000e620008000800 */
[----:B------:R-:W-:Y:S01]  /*01f0*/  IMAD.MOV.U32 R19, RZ, RZ, RZ ;  /* 0x000000ffff137224 */ /* 0x000fe200078e00ff */
[----:B------:R-:W2:Y:S01]  /*0200*/  LDCU UR5, c[0x0][0x398] ;  /* 0x00007300ff0577ac */ /* 0x000ea20008000800 */
[----:B-1----:R-:W-:Y:S01]  /*0210*/  UISETP.GE.U32.AND UP0, UPT, UR4, 0x10, UPT ;  /* 0x000000100400788c */ /* 0x002fe2000bf06070 */
[----:B--2---:R-:W-:-:S08]  /*0220*/  IMAD R24, R18, UR5, RZ ;  /* 0x0000000512187c24 */ /* 0x004fd0000f8e02ff */
[----:B------:R-:W-:Y:S05]  /*0230*/  BRA.U !UP0, `(.L_x_1) ;  /* 0x00000011083c7547 */ /* 0x000fea000b800000 */
[----:B------:R-:W1:Y:S01]  /*0240*/  LDC.64 R4, c[0x0][0x380] ;  /* 0x0000e000ff047b82 */ /* 0x000e620000000a00 */
[----:B------:R-:W-:Y:S01]  /*0250*/  BSSY.RECONVERGENT B6, `(.L_x_2) ;  /* 0x000010c000067945 */ /* 0x000fe20003800200 */
[----:B------:R-:W-:Y:S02]  /*0260*/  IMAD.MOV.U32 R19, RZ, RZ, RZ ;  /* 0x000000ffff137224 */ /* 0x000fe400078e00ff */
[----:B-1----:R-:W-:-:S03]  /*0270*/  IMAD.WIDE.U32 R4, R24, 0x4, R4 ;  /* 0x0000000418047825 */ /* 0x002fc600078e0004 */
[----:B------:R-:W-:-:S05]  /*0280*/  IADD3 R16, P0, PT, R4, 0x20, RZ ;  /* 0x0000002004107810 */ /* 0x000fca0007f1e0ff */
[----:B------:R-:W-:-:S08]  /*0290*/  IMAD.X R17, RZ, RZ, R5, P0 ;  /* 0x000000ffff117224 */ /* 0x000fd000000e0605 */
.L_x_19:
[----:B0-----:R-:W-:Y:S02]  /*02a0*/  R2UR UR4, R28 ;  /* 0x000000001c0472ca */ /* 0x001fe400000e0000 */
[----:B------:R-:W-:-:S13]  /*02b0*/  R2UR UR5, R29 ;  /* 0x000000001d0572ca */ /* 0x000fda00000e0000 */
[----:B------:R-:W2:Y:S01]  /*02c0*/  LDG.E R0, desc[UR4][R16.64+-0x20] ;  /* 0xffffe00410007981 */ /* 0x000ea2000c1e1900 */
[----:B------:R-:W-:Y:S01]  /*02d0*/  MOV R8, 0x0 ;  /* 0x0000000000087802 */ /* 0x000fe20000000f00 */
[----:B------:R-:W0:Y:S01]  /*02e0*/  LDCU.64 UR4, c[0x4][0x10] ;  /* 0x01000200ff0477ac */ /* 0x000e220008000a00 */
[----:B------:R-:W-:Y:S01]  /*02f0*/  IMAD.MOV.U32 R6, RZ, RZ, R22 ;  /* 0x000000ffff067224 */ /* 0x000fe200078e0016 */
[----:B------:R1:W-:Y:S01]  /*0300*/  STL.64 [R1], R18 ;  /* 0x0000001201007387 */ /* 0x0003e20000100a00 */
[----:B------:R-:W-:Y:S02]  /*0310*/  IMAD.MOV.U32 R7, RZ, RZ, R2 ;  /* 0x000000ffff077224 */ /* 0x000fe400078e0002 */
[----:B------:R-:W3:Y:S01]  /*0320*/  LDC.64 R8, c[0x4][R8] ;  /* 0x0100000008087b82 */ /* 0x000ee20000000a00 */
[----:B0-----:R-:W-:Y:S01]  /*0330*/  IMAD.U32 R4, RZ, RZ, UR4 ;  /* 0x00000004ff047e24 */ /* 0x001fe2000f8e00ff */
[----:B------:R-:W-:Y:S01]  /*0340*/  MOV R5, UR5 ;  /* 0x0000000500057c02 */ /* 0x000fe20008000f00 */
[----:B--2---:R-:W0:Y:S02]  /*0350*/  F2F.F64.F32 R10, R0 ;  /* 0x00000000000a7310 */ /* 0x004e240000201800 */
[----:B0--3--:R1:W-:Y:S04]  /*0360*/  STL.64 [R1+0x8], R10 ;  /* 0x0000080a01007387 */ /* 0x0093e80000100a00 */
[----:B------:R-:W-:-:S07]  /*0370*/  LEPC R20, `(.L_x_3) ;  /* 0x000000001014794e */ /* 0x000fce0000000000 */
[----:B-1----:R-:W-:Y:S05]  /*0380*/  CALL.ABS.NOINC R8 ;  /* 0x0000000008007343 */ /* 0x002fea0003c00000 */
.L_x_3:
[----:B------:R-:W-:Y:S02]  /*0390*/  R2UR UR4, R28 ;  /* 0x000000001c0472ca */ /* 0x000fe400000e0000 */
[----:B------:R-:W-:-:S13]  /*03a0*/  R2UR UR5, R29 ;  /* 0x000000001d0572ca */ /* 0x000fda00000e0000 */
[----:B------:R-:W2:Y:S01]  /*03b0*/  LDG.E R0, desc[UR4][R16.64+-0x1c] ;  /* 0xffffe40410007981 */ /* 0x000ea2000c1e1900 */
[----:B------:R-:W-:Y:S01]  /*03c0*/  VIADD R13, R19, 0x1 ;  /* 0x00000001130d7836 */ /* 0x000fe20000000000 */
[----:B------:R-:W-:Y:S01]  /*03d0*/  MOV R23, 0x0 ;  /* 0x0000000000177802 */ /* 0x000fe20000000f00 */
[----:B------:R-:W-:Y:S01]  /*03e0*/  IMAD.MOV.U32 R12, RZ, RZ, R18 ;  /* 0x000000ffff0c7224 */ /* 0x000fe200078e0012 */
[----:B------:R-:W0:Y:S01]  /*03f0*/  LDCU.64 UR4, c[0x4][0x10] ;  /* 0x01000200ff0477ac */ /* 0x000e220008000a00 */
[----:B------:R-:W-:Y:S01]  /*0400*/  IMAD.MOV.U32 R6, RZ, RZ, R22 ;  /* 0x000000ffff067224 */ /* 0x000fe200078e0016 */
[----:B------:R1:W3:Y:S01]  /*0410*/  LDC.64 R8, c[0x4][R23] ;  /* 0x0100000017087b82 */ /* 0x0002e20000000a00 */
[----:B------:R-:W-:Y:S01]  /*0420*/  IMAD.MOV.U32 R7, RZ, RZ, R2 ;  /* 0x000000ffff077224 */ /* 0x000fe200078e0002 */
[----:B------:R1:W-:Y:S01]  /*0430*/  STL.64 [R1], R12 ;  /* 0x0000000c01007387 */ /* 0x0003e20000100a00 */
[----:B0-----:R-:W-:Y:S01]  /*0440*/  MOV R4, UR4 ;  /* 0x0000000400047c02 */ /* 0x001fe20008000f00 */
[----:B------:R-:W-:Y:S01]  /*0450*/  IMAD.U32 R5, RZ, RZ, UR5 ;  /* 0x00000005ff057e24 */ /* 0x000fe2000f8e00ff */
[----:B--2---:R-:W0:Y:S02]  /*0460*/  F2F.F64.F32 R10, R0 ;  /* 0x00000000000a7310 */ /* 0x004e240000201800 */
[----:B0--3--:R1:W-:Y:S04]  /*0470*/  STL.64 [R1+0x8], R10 ;  /* 0x0000080a01007387 */ /* 0x0093e80000100a00 */
[----:B------:R-:W-:-:S07]  /*0480*/  LEPC R20, `(.L_x_4) ;  /* 0x000000001014794e */ /* 0x000fce0000000000 */
[----:B-1----:R-:W-:Y:S05]  /*0490*/  CALL.ABS.NOINC R8 ;  /* 0x0000000008007343 */ /* 0x002fea0003c00000 */
.L_x_4:
[----:B------:R-:W-:Y:S02]  /*04a0*/  R2UR UR4, R28 ;  /* 0x000000001c0472ca */ /* 0x000fe400000e0000 */
[----:B------:R-:W-:-:S13]  /*04b0*/  R2UR UR5, R29 ;  /* 0x000000001d0572ca */ /* 0x000fda00000e0000 */
[----:B------:R-:W2:Y:S01]  /*04c0*/  LDG.E R0, desc[UR4][R16.64+-0x18] ;  /* 0xffffe80410007981 */ /* 0x000ea2000c1e1900 */
[----:B------:R-:W-:Y:S01]  /*04d0*/  VIADD R13, R19, 0x2 ;  /* 0x00000002130d7836 */ /* 0x000fe20000000000 */
[----:B------:R-:W-:Y:S01]  /*04e0*/  MOV R12, R18 ;  /* 0x00000012000c7202 */ /* 0x000fe20000000f00 */
[----:B------:R0:W1:Y:S01]  /*04f0*/  LDC.64 R8, c[0x4][R23] ;  /* 0x0100000017087b82 */ /* 0x0000620000000a00 */
[----:B------:R-:W3:Y:S01]  /*0500*/  LDCU.64 UR4, c[0x4][0x10] ;  /* 0x01000200ff0477ac */ /* 0x000ee20008000a00 */
[----:B------:R-:W-:Y:S02]  /*0510*/  IMAD.MOV.U32 R6, RZ, RZ, R22 ;  /* 0x000000ffff067224 */ /* 0x000fe400078e0016 */
[----:B------:R0:W-:Y:S01]  /*0520*/  STL.64 [R1], R12 ;  /* 0x0000000c01007387 */ /* 0x0001e20000100a00 */
[----:B------:R-:W-:Y:S02]  /*0530*/  IMAD.MOV.U32 R7, RZ, RZ, R2 ;  /* 0x000000ffff077224 */ /* 0x000fe400078e0002 */
[----:B---3--:R-:W-:-:S02]  /*0540*/  IMAD.U32 R4, RZ, RZ, UR4 ;  /* 0x00000004ff047e24 */ /* 0x008fc4000f8e00ff */
[----:B------:R-:W-:Y:S01]  /*0550*/  IMAD.U32 R5, RZ, RZ, UR5 ;  /* 0x00000005ff057e24 */ /* 0x000fe2000f8e00ff */
[----:B--2---:R-:W2:Y:S02]  /*0560*/  F2F.F64.F32 R10, R0 ;  /* 0x00000000000a7310 */ /* 0x004ea40000201800 */
[----:B-12---:R0:W-:Y:S04]  /*0570*/  STL.64 [R1+0x8], R10 ;  /* 0x0000080a01007387 */ /* 0x0061e80000100a00 */
[----:B------:R-:W-:-:S07]  /*0580*/  LEPC R20, `(.L_x_5) ;  /* 0x000000001014794e */ /* 0x000fce0000000000 */
[----:B0-----:R-:W-:Y:S05]  /*0590*/  CALL.ABS.NOINC R8 ;  /* 0x0000000008007343 */ /* 0x001fea0003c00000 */
.L_x_5:
[----:B------:R-:W-:Y:S02]  /*05a0*/  R2UR UR4, R28 ;  /* 0x000000001c0472ca */ /* 0x000fe400000e0000 */
[----:B------:R-:W-:-:S13]  /*05b0*/  R2UR UR5, R29 ;  /* 0x000000001d0572ca */ /* 0x000fda00000e0000 */
[----:B------:R-:W2:Y:S01]  /*05c0*/  LDG.E R0, desc[UR4][R16.64+-0x14] ;  /* 0xffffec0410007981 */ /* 0x000ea2000c1e1900 */
[----:B------:R-:W-:Y:S01]  /*05d0*/  IADD3 R13, PT, PT, R19, 0x3, RZ ;  /* 0x00000003130d7810 */ /* 0x000fe20007ffe0ff */
[----:B------:R-:W-:Y:S01]  /*05e0*/  IMAD.MOV.U32 R12, RZ, RZ, R18 ;  /* 0x000000ffff0c7224 */ /* 0x000fe200078e0012 */
[----:B------:R0:W1:Y:S01]  /*05f0*/  LDC.64 R8, c[0x4][R23] ;  /* 0x0100000017087b82 */ /* 0x0000620000000a00 */
[----:B------:R-:W3:Y:S01]  /*0600*/  LDCU.64 UR4, c[0x4][0x10] ;  /* 0x01000200ff0477ac */ /* 0x000ee20008000a00 */
[----:B------:R-:W-:Y:S01]  /*0610*/  IMAD.MOV.U32 R6, RZ, RZ, R22 ;  /* 0x000000ffff067224 */ /* 0x000fe200078e0016 */
[----:B------:R-:W-:Y:S01]  /*0620*/  MOV R7, R2 ;  /* 0x0000000200077202 */ /* 0x000fe20000000f00 */
[----:B------:R0:W-:Y:S01]  /*0630*/  STL.64 [R1], R12 ;  /* 0x0000000c01007387 */ /* 0x0001e20000100a00 */
[----:B---3--:R-:W-:Y:S02]  /*0640*/  IMAD.U32 R4, RZ, RZ, UR4 ;  /* 0x00000004ff047e24 */ /* 0x008fe4000f8e00ff */
[----:B------:R-:W-:Y:S01]  /*0650*/  IMAD.U32 R5, RZ, RZ, UR5 ;  /* 0x00000005ff057e24 */ /* 0x000fe2000f8e00ff */
[----:B--2---:R-:W2:Y:S02]  /*0660*/  F2F.F64.F32 R10, R0 ;  /* 0x00000000000a7310 */ /* 0x004ea40000201800 */
[----:B-12---:R0:W-:Y:S04]  /*0670*/  STL.64 [R1+0x8], R10 ;  /* 0x0000080a01007387 */ /* 0x0061e80000100a00 */
[----:B------:R-:W-:-:S07]  /*0680*/  LEPC R20, `(.L_x_6) ;  /* 0x000000001014794e */ /* 0x000fce0000000000 */
[----:B0-----:R-:W-:Y:S05]  /*0690*/  CALL.ABS.NOINC R8 ;  /* 0x0000000008007343 */ /* 0x001fea0003c00000 */
.L_x_6:
[----:B------:R-:W-:Y:S02]  /*06a0*/  R2UR UR4, R28 ;  /* 0x000000001c0472ca */ /* 0x000fe400000e0000 */
[----:B------:R-:W-:-:S13]  /*06b0*/  R2UR UR5, R29 ;  /* 0x000000001d0572ca */ /* 0x000fda00000e0000 */
[----:B------:R-:W2:Y:S01]  /*06c0*/  LDG.E R0, desc[UR4][R16.64+-0x10] ;  /* 0xfffff00410007981 */ /* 0x000ea2000c1e1900 */
[----:B------:R-:W-:Y:S01]  /*06d0*/  VIADD R13, R19, 0x4 ;  /* 0x00000004130d7836 */ /* 0x000fe20000000000 */
[----:B------:R0:W1:Y:S01]  /*06e0*/  LDC.64 R8, c[0x4][R23] ;  /* 0x0100000017087b82 */ /* 0x0000620000000a00 */
[----:B------:R-:W-:Y:S01]  /*06f0*/  IMAD.MOV.U32 R12, RZ, RZ, R18 ;  /* 0x000000ffff0c7224 */ /* 0x000fe200078e0012 */
[----:B------:R-:W3:Y:S01]  /*0700*/  LDCU.64 UR4, c[0x4][0x10] ;  /* 0x01000200ff0477ac */ /* 0x000ee20008000a00 */
[----:B------:R-:W-:Y:S01]  /*0710*/  MOV R6, R22 ;  /* 0x0000001600067202 */ /* 0x000fe20000000f00 */
[----:B------:R-:W-:Y:S02]  /*0720*/  IMAD.MOV.U32 R7, RZ, RZ, R2 ;  /* 0x000000ffff077224 */ /* 0x000fe400078e0002 */
[----:B------:R0:W-:Y:S01]  /*0730*/  STL.64 [R1], R12 ;  /* 0x0000000c01007387 */ /* 0x0001e20000100a00 */
[----:B---3--:R-:W-:Y:S02]  /*0740*/  IMAD.U32 R4, RZ, RZ, UR4 ;  /* 0x00000004ff047e24 */ /* 0x008fe4000f8e00ff */
[----:B------:R-:W-:Y:S01]  /*0750*/  IMAD.U32 R5, RZ, RZ, UR5 ;  /* 0x00000005ff057e24 */ /* 0x000fe2000f8e00ff */
[----:B--2---:R-:W2:Y:S02]  /*0760*/  F2F.F64.F32 R10, R0 ;  /* 0x00000000000a7310 */ /* 0x004ea40000201800 */
[----:B-12---:R0:W-:Y:S04]  /*0770*/  STL.64 [R1+0x8], R10 ;  /* 0x0000080a01007387 */ /* 0x0061e80000100a00 */
[----:B------:R-:W-:-:S07]  /*0780*/  LEPC R20, `(.L_x_7) ;  /* 0x000000001014794e */ /* 0x000fce0000000000 */
[----:B0-----:R-:W-:Y:S05]  /*0790*/  CALL.ABS.NOINC R8 ;  /* 0x0000000008007343 */ /* 0x001fea0003c00000 */
.L_x_7:
[----:B------:R-:W-:Y:S02]  /*07a0*/  R2UR UR4, R28 ;  /* 0x000000001c0472ca */ /* 0x000fe400000e0000 */
[----:B------:R-:W-:-:S13]  /*07b0*/  R2UR UR5, R29 ;  /* 0x000000001d0572ca */ /* 0x000fda00000e0000 */
[----:B------:R-:W2:Y:S01]  /*07c0*/  LDG.E R0, desc[UR4][R16.64+-0xc] ;  /* 0xfffff40410007981 */ /* 0x000ea2000c1e1900 */
[----:B------:R-:W-:Y:S01]  /*07d0*/  VIADD R13, R19, 0x5 ;  /* 0x00000005130d7836 */ /* 0x000fe20000000000 */
[----:B------:R0:W1:Y:S01]  /*07e0*/  LDC.64 R8, c[0x4][R23] ;  /* 0x0100000017087b82 */ /* 0x0000620000000a00 */
[----:B------:R-:W-:Y:S01]  /*07f0*/  IMAD.MOV.U32 R12, RZ, RZ, R18 ;  /* 0x000000ffff0c7224 */ /* 0x000fe200078e0012 */
[----:B------:R-:W3:Y:S01]  /*0800*/  LDCU.64 UR4, c[0x4][0x10] ;  /* 0x01000200ff0477ac */ /* 0x000ee20008000a00 */
[----:B------:R-:W-:Y:S02]  /*0810*/  IMAD.MOV.U32 R6, RZ, RZ, R22 ;  /* 0x000000ffff067224 */ /* 0x000fe400078e0016 */
[----:B------:R-:W-:Y:S01]  /*0820*/  IMAD.MOV.U32 R7, RZ, RZ, R2 ;  /* 0x000000ffff077224 */ /* 0x000fe200078e0002 */
[----:B------:R0:W-:Y:S01]  /*0830*/  STL.64 [R1], R12 ;  /* 0x0000000c01007387 */ /* 0x0001e20000100a00 */
[----:B---3--:R-:W-:Y:S01]  /*0840*/  IMAD.U32 R4, RZ, RZ, UR4 ;  /* 0x00000004ff047e24 */ /* 0x008fe2000f8e00ff */
[----:B------:R-:W-:Y:S01]  /*0850*/  MOV R5, UR5 ;  /* 0x0000000500057c02 */ /* 0x000fe20008000f00 */
[----:B--2---:R-:W2:Y:S02]  /*0860*/  F2F.F64.F32 R10, R0 ;  /* 0x00000000000a7310 */ /* 0x004ea40000201800 */
[----:B-12---:R0:W-:Y:S04]  /*0870*/  STL.64 [R1+0x8], R10 ;  /* 0x0000080a01007387 */ /* 0x0061e80000100a00 */
[----:B------:R-:W-:-:S07]  /*0880*/  LEPC R20, `(.L_x_8) ;  /* 0x000000001014794e */ /* 0x000fce0000000000 */
[----:B0-----:R-:W-:Y:S05]  /*0890*/  CALL.ABS.NOINC R8 ;  /* 0x0000000008007343 */ /* 0x001fea0003c00000 */
.L_x_8:
        /* <DEDUP_REMOVED lines=10> */
[----:B---3--:R-:W-:Y:S01]  /*0940*/  MOV R4, UR4 ;  /* 0x0000000400047c02 */ /* 0x008fe20008000f00 */
[----:B------:R-:W-:Y:S01]  /*0950*/  IMAD.U32 R5, RZ, RZ, UR5 ;  /* 0x00000005ff057e24 */ /* 0x000fe2000f8e00ff */
[----:B--2---:R-:W2:Y:S02]  /*0960*/  F2F.F64.F32 R10, R0 ;  /* 0x00000000000a7310 */ /* 0x004ea40000201800 */
[----:B-12---:R0:W-:Y:S04]  /*0970*/  STL.64 [R1+0x8], R10 ;  /* 0x0000080a01007387 */ /* 0x0061e80000100a00 */
[----:B------:R-:W-:-:S07]  /*0980*/  LEPC R20, `(.L_x_9) ;  /* 0x000000001014794e */ /* 0x000fce0000000000 */
[----:B0-----:R-:W-:Y:S05]  /*0990*/  CALL.ABS.NOINC R8 ;  /* 0x0000000008007343 */ /* 0x001fea0003c00000 */
.L_x_9:
        /* <DEDUP_REMOVED lines=16> */
.L_x_10:
        /* <DEDUP_REMOVED lines=16> */
.L_x_11:
        /* <DEDUP_REMOVED lines=16> */
.L_x_12:
        /* <DEDUP_REMOVED lines=16> */
.L_x_13:
        /* <DEDUP_REMOVED lines=16> */
.L_x_14:
        /* <DEDUP_REMOVED lines=16> */
.L_x_15:
        /* <DEDUP_REMOVED lines=16> */
.L_x_16:
        /* <DEDUP_REMOVED lines=16> */
.L_x_17:
        /* <DEDUP_REMOVED lines=16> */
.L_x_18:
[----:B------:R-:W0:Y:S01]  /*12a0*/  LDC R0, c[0x0][0x3a0] ;  /* 0x0000e800ff007b82 */ /* 0x000e220000000800 */
[----:B------:R-:W-:Y:S01]  /*12b0*/  VIADD R19, R19, 0x10 ;  /* 0x0000001013137836 */ /* 0x000fe20000000000 */
[----:B------:R-:W-:-:S05]  /*12c0*/  IADD3 R16, P1, PT, R16, 0x40, RZ ;  /* 0x0000004010107810 */ /* 0x000fca0007f3e0ff */
[----:B------:R-:W-:Y:S01]  /*12d0*/  IMAD.X R17, RZ, RZ, R17, P1 ;  /* 0x000000ffff117224 */ /* 0x000fe200008e0611 */
[----:B0-----:R-:W-:-:S04]  /*12e0*/  LOP3.LUT R0, R0, 0x7ffffff0, RZ, 0xc0, !PT ;  /* 0x7ffffff000007812 */ /* 0x001fc800078ec0ff */
[----:B------:R-:W-:-:S13]  /*12f0*/  ISETP.NE.AND P0, PT, R19, R0, PT ;  /* 0x000000001300720c */ /* 0x000fda0003f05270 */
[----:B------:R-:W-:Y:S05]  /*1300*/  @P0 BRA `(.L_x_19) ;  /* 0xffffffec00e40947 */ /* 0x000fea000383ffff */
[----:B------:R-:W-:Y:S05]  /*1310*/  BSYNC.RECONVERGENT B6 ;  /* 0x0000000000067941 */ /* 0x000fea0003800200 */
.L_x_2:
[----:B------:R-:W-:-:S07]  /*1320*/  MOV R19, R0 ;  /* 0x0000000000137202 */ /* 0x000fce0000000f00 */
.L_x_1:
[----:B------:R-:W1:Y:S02]  /*1330*/  LDCU UR4, c[0x0][0x3a0] ;  /* 0x00007400ff0477ac */ /* 0x000e640008000800 */
[----:B-1----:R-:W-:-:S04]  /*1340*/  ULOP3.LUT UR4, UR4, 0xf, URZ, 0xc0, !UPT ;  /* 0x0000000f04047892 */ /* 0x002fc8000f8ec0ff */
[----:B------:R-:W-:-:S09]  /*1350*/  UISETP.NE.AND UP0, UPT, UR4, URZ, UPT ;  /* 0x000000ff0400728c */ /* 0x000fd2000bf05270 */
[----:B------:R-:W-:Y:S05]  /*1360*/  BRA.U !UP0, `(.L_x_20) ;  /* 0x00000011087c7547 */ /* 0x000fea000b800000 */
[----:B------:R-:W1:Y:S01]  /*1370*/  LDCU UR5, c[0x0][0x2f8] ;  /* 0x00005f00ff0577ac */ /* 0x000e620008000800 */
[----:B------:R-:W-:-:S04]  /*1380*/  UIADD3 UR4, UPT, UPT, UR4, -0x1, URZ ;  /* 0xffffffff04047890 */ /* 0x000fc8000fffe0ff */
[----:B------:R-:W-:Y:S01]  /*1390*/  UISETP.GE.U32.AND UP0, UPT, UR4, 0x7, UPT ;  /* 0x000000070400788c */ /* 0x000fe2000bf06070 */
[----:B-1----:R-:W-:-:S08]  /*13a0*/  VIADD R23, R22, -UR5 ;  /* 0x8000000516177c36 */ /* 0x002fd00008000000 */
[----:B------:R-:W-:Y:S05]  /*13b0*/  BRA.U !UP0, `(.L_x_21) ;  /* 0x0000000908247547 */ /* 0x000fea000b800000 */
[----:B------:R-:W1:Y:S01]  /*13c0*/  LDC.64 R10, c[0x0][0x380] ;  /* 0x0000e000ff0a7b82 */ /* 0x000e620000000a00 */
[----:B0-----:R-:W-:Y:S01]  /*13d0*/  R2UR UR4, R28 ;  /* 0x000000001c0472ca */ /* 0x001fe200000e0000 */
[----:B------:R-:W-:Y:S01]  /*13e0*/  IMAD.IADD R3, R24, 0x1, R19 ;  /* 0x0000000118037824 */ /* 0x000fe200078e0213 */
[----:B------:R-:W-:-:S03]  /*13f0*/  R2UR UR5, R29 ;  /* 0x000000001d0572ca */ /* 0x000fc600000e0000 */
[----:B-1----:R-:W-:-:S10]  /*1400*/  IMAD.WIDE.U32 R10, R3, 0x4, R10 ;  /* 0x00000004030a7825 */ /* 0x002fd400078e000a */
[----:B------:R-:W2:Y:S01]  /*1410*/  LDG.E R10, desc[UR4][R10.64] ;  /* 0x000000040a0a7981 */ /* 0x000ea2000c1e1900 */
[----:B------:R-:W-:Y:S01]  /*1420*/  MOV R8, 0x0 ;  /* 0x0000000000087802 */ /* 0x000fe20000000f00 */
[----:B------:R-:W0:Y:S01]  /*1430*/  LDCU.64 UR4, c[0x4][0x10] ;  /* 0x01000200ff0477ac */ /* 0x000e220008000a00 */
[----:B------:R-:W-:Y:S01]  /*1440*/  MOV R6, R22 ;  /* 0x0000001600067202 */ /* 0x000fe20000000f00 */
[----:B------:R1:W-:Y:S01]  /*1450*/  STL.64 [R23], R18 ;  /* 0x0000001217007387 */ /* 0x0003e20000100a00 */
[----:B------:R-:W-:Y:S02]  /*1460*/  IMAD.MOV.U32 R7, RZ, RZ, R2 ;  /* 0x000000ffff077224 */ /* 0x000fe400078e0002 */
[----:B------:R-:W3:Y:S01]  /*1470*/  LDC.64 R8, c[0x4][R8] ;  /* 0x0100000008087b82 */ /* 0x000ee20000000a00 */
[----:B0-----:R-:W-:Y:S02]  /*1480*/  IMAD.U32 R4, RZ, RZ, UR4 ;  /* 0x00000004ff047e24 */ /* 0x001fe4000f8e00ff */
[----:B------:R-:W-:Y:S01]  /*1490*/  IMAD.U32 R5, RZ, RZ, UR5 ;  /* 0x00000005ff057e24 */ /* 0x000fe2000f8e00ff */
[----:B--2---:R-:W0:Y:S02]  /*14a0*/  F2F.F64.F32 R12, R10 ;  /* 0x0000000a000c7310 */ /* 0x004e240000201800 */
[----:B0--3--:R1:W-:Y:S04]  /*14b0*/  STL.64 [R23+0x8], R12 ;  /* 0x0000080c17007387 */ /* 0x0093e80000100a00 */
[----:B------:R-:W-:-:S07]  /*14c0*/  LEPC R20, `(.L_x_22) ;  /* 0x000000001014794e */ /* 0x000fce0000000000 */
[----:B-1----:R-:W-:Y:S05]  /*14d0*/  CALL.ABS.NOINC R8 ;  /* 0x0000000008007343 */ /* 0x002fea0003c00000 */
.L_x_22:
[----:B------:R-:W0:Y:S01]  /*14e0*/  LDCU.64 UR4, c[0x0][0x380] ;  /* 0x00007000ff0477ac */ /* 0x000e220008000a00 */
[----:B------:R-:W-:Y:S02]  /*14f0*/  IADD3 R0, P0, PT, R24, R19, RZ ;  /* 0x0000001318007210 */ /* 0x000fe40007f1e0ff */
[----:B------:R-:W-:Y:S02]  /*1500*/  R2UR UR6, R28 ;  /* 0x000000001c0672ca */ /* 0x000fe400000e0000 */
[----:B------:R-:W-:Y:S01]  /*1510*/  R2UR UR7, R29 ;  /* 0x000000001d0772ca */ /* 0x000fe200000e0000 */
[----:B------:R-:W-:Y:S01]  /*1520*/  IMAD.X R3, RZ, RZ, RZ, P0 ;  /* 0x000000ffff037224 */ /* 0x000fe200000e06ff */
[----:B0-----:R-:W-:-:S04]  /*1530*/  LEA R26, P0, R0, UR4, 0x2 ;  /* 0x00000004001a7c11 */ /* 0x001fc8000f8010ff */
[----:B------:R-:W-:Y:S01]  /*1540*/  LEA.HI.X R27, R0, UR5, R3, 0x2, P0 ;  /* 0x00000005001b7c11 */ /* 0x000fe200080f1403 */
[----:B------:R-:W-:Y:S01]  /*1550*/  VIADD R13, R19, 0x1 ;  /* 0x00000001130d7836 */ /* 0x000fe20000000000 */
[----:B------:R-:W-:Y:S01]  /*1560*/  MOV R16, 0x0 ;  /* 0x0000000000107802 */ /* 0x000fe20000000f00 */
[----:B------:R-:W-:Y:S01]  /*1570*/  IMAD.MOV.U32 R12, RZ, RZ, R18 ;  /* 0x000000ffff0c7224 */ /* 0x000fe200078e0012 */
[----:B------:R-:W0:Y:S03]  /*1580*/  LDCU.64 UR4, c[0x4][0x10] ;  /* 0x01000200ff0477ac */ /* 0x000e260008000a00 */
[----:B------:R-:W2:Y:S01]  /*1590*/  LDG.E R0, desc[UR6][R26.64+0x4] ;  /* 0x000004061a007981 */ /* 0x000ea2000c1e1900 */
[----:B------:R1:W3:Y:S01]  /*15a0*/  LDC.64 R8, c[0x4][R16] ;  /* 0x0100000010087b82 */ /* 0x0002e20000000a00 */
[----:B------:R-:W-:Y:S02]  /*15b0*/  IMAD.MOV.U32 R6, RZ, RZ, R22 ;  /* 0x000000ffff067224 */ /* 0x000fe400078e0016 */
[----:B------:R1:W-:Y:S01]  /*15c0*/  STL.64 [R23], R12 ;  /* 0x0000000c17007387 */ /* 0x0003e20000100a00 */
[----:B------:R-:W-:Y:S01]  /*15d0*/  IMAD.MOV.U32 R7, RZ, RZ, R2 ;  /* 0x000000ffff077224 */ /* 0x000fe200078e0002 */
[----:B0-----:R-:W-:Y:S01]  /*15e0*/  MOV R4, UR4 ;  /* 0x0000000400047c02 */ /* 0x001fe20008000f00 */
[----:B------:R-:W-:Y:S01]  /*15f0*/  IMAD.U32 R5, RZ, RZ, UR5 ;  /* 0x00000005ff057e24 */ /* 0x000fe2000f8e00ff */
[----:B--2---:R-:W0:Y:S02]  /*1600*/  F2F.F64.F32 R10, R0 ;  /* 0x00000000000a7310 */ /* 0x004e240000201800 */
[----:B0--3--:R1:W-:Y:S04]  /*1610*/  STL.64 [R23+0x8], R10 ;  /* 0x0000080a17007387 */ /* 0x0093e80000100a00 */
[----:B------:R-:W-:-:S07]  /*1620*/  LEPC R20, `(.L_x_23) ;  /* 0x000000001014794e */ /* 0x000fce0000000000 */
[----:B-1----:R-:W-:Y:S05]  /*1630*/  CALL.ABS.NOINC R8 ;  /* 0x0000000008007343 */ /* 0x002fea0003c00000 */
.L_x_23:
        /* <DEDUP_REMOVED lines=16> */
.L_x_24:
        /* <DEDUP_REMOVED lines=16> */
.L_x_25:
        /* <DEDUP_REMOVED lines=16> */
.L_x_26:
        /* <DEDUP_REMOVED lines=16> */
.L_x_27:
        /* <DEDUP_REMOVED lines=16> */
.L_x_28:
[----:B------:R-:W-:Y:S02]  /*1b40*/  R2UR UR4, R28 ;  /* 0x000000001c0472ca */ /* 0x000fe400000e0000 */
[----:B------:R-:W-:-:S13]  /*1b50*/  R2UR UR5, R29 ;  /* 0x000000001d0572ca */ /* 0x000fda00000e0000 */
[----:B------:R-:W2:Y:S01]  /*1b60*/  LDG.E R26, desc[UR4][R26.64+0x1c] ;  /* 0x00001c041a1a7981 */ /* 0x000ea2000c1e1900 */
[----:B------:R-:W-:Y:S01]  /*1b70*/  VIADD R11, R19, 0x7 ;  /* 0x00000007130b7836 */ /* 0x000fe20000000000 */
[----:B------:R-:W-:Y:S01]  /*1b80*/  MOV R10, R18 ;  /* 0x00000012000a7202 */ /* 0x000fe20000000f00 */
[----:B------:R-:W0:Y:S01]  /*1b90*/  LDC.64 R16, c[0x4][R16] ;  /* 0x0100000010107b82 */ /* 0x000e220000000a00 */
[----:B------:R-:W1:Y:S01]  /*1ba0*/  LDCU.64 UR4, c[0x4][0x10] ;  /* 0x01000200ff0477ac */ /* 0x000e620008000a00 */
[----:B------:R-:W-:Y:S02]  /*1bb0*/  IMAD.MOV.U32 R6, RZ, RZ, R22 ;  /* 0x000000ffff067224 */ /* 0x000fe400078e0016 */
[----:B------:R3:W-:Y:S01]  /*1bc0*/  STL.64 [R23], R10 ;  /* 0x0000000a17007387 */ /* 0x0007e20000100a00 */
[----:B------:R-:W-:Y:S02]  /*1bd0*/  IMAD.MOV.U32 R7, RZ, RZ, R2 ;  /* 0x000000ffff077224 */ /* 0x000fe400078e0002 */
[----:B-1----:R-:W-:-:S02]  /*1be0*/  IMAD.U32 R4, RZ, RZ, UR4 ;  /* 0x00000004ff047e24 */ /* 0x002fc4000f8e00ff */
[----:B------:R-:W-:Y:S01]  /*1bf0*/  IMAD.U32 R5, RZ, RZ, UR5 ;  /* 0x00000005ff057e24 */ /* 0x000fe2000f8e00ff */
[----:B--2---:R-:W1:Y:S02]  /*1c00*/  F2F.F64.F32 R8, R26 ;  /* 0x0000001a00087310 */ /* 0x004e640000201800 */
[----:B01----:R3:W-:Y:S04]  /*1c10*/  STL.64 [R23+0x8], R8 ;  /* 0x0000080817007387 */ /* 0x0037e80000100a00 */
[----:B------:R-:W-:-:S07]  /*1c20*/  LEPC R20, `(.L_x_29) ;  /* 0x000000001014794e */ /* 0x000fce0000000000 */
[----:B---3--:R-:W-:Y:S05]  /*1c30*/  CALL.ABS.NOINC R16 ;  /* 0x0000000010007343 */ /* 0x008fea0003c00000 */
.L_x_29:
[----:B------:R-:W-:-:S07]  /*1c40*/  IADD3 R19, PT, PT, R19, 0x8, RZ ;  /* 0x0000000813137810 */ /* 0x000fce0007ffe0ff */
.L_x_21:
[----:B------:R-:W1:Y:S02]  /*1c50*/  LDCU UR4, c[0x0][0x3a0] ;  /* 0x00007400ff0477ac */ /* 0x000e640008000800 */
[----:B-1----:R-:W-:-:S04]  /*1c60*/  ULOP3.LUT UR4, UR4, 0x7, URZ, 0xc0, !UPT ;  /* 0x0000000704047892 */ /* 0x002fc8000f8ec0ff */
[----:B------:R-:W-:-:S09]  /*1c70*/  UISETP.NE.AND UP0, UPT, UR4, URZ, UPT ;  /* 0x000000ff0400728c */ /* 0x000fd2000bf05270 */
[----:B------:R-:W-:Y:S05]  /*1c80*/  BRA.U !UP0, `(.L_x_20) ;  /* 0x0000000908347547 */ /* 0x000fea000b800000 */
[----:B------:R-:W-:-:S04]  /*1c90*/  UIADD3 UR4, UPT, UPT, UR4, -0x1, URZ ;  /* 0xffffffff04047890 */ /* 0x000fc8000fffe0ff */
[----:B------:R-:W-:-:S09]  /*1ca0*/  UISETP.GE.U32.AND UP0, UPT, UR4, 0x3, UPT ;  /* 0x000000030400788c */ /* 0x000fd2000bf06070 */
[----:B------:R-:W-:Y:S05]  /*1cb0*/  BRA.U !UP0, `(.L_x_30) ;  /* 0x0000000508247547 */ /* 0x000fea000b800000 */
[----:B------:R-:W1:Y:S01]  /*1cc0*/  LDC.64 R6, c[0x0][0x380] ;  /* 0x0000e000ff067b82 */ /* 0x000e620000000a00 */
[----:B0-----:R-:W-:Y:S01]  /*1cd0*/  R2UR UR4, R28 ;  /* 0x000000001c0472ca */ /* 0x001fe200000e0000 */
[----:B------:R-:W-:Y:S01]  /*1ce0*/  IMAD.IADD R3, R24, 0x1, R19 ;  /* 0x0000000118037824 */ /* 0x000fe200078e0213 */
[----:B------:R-:W-:-:S03]  /*1cf0*/  R2UR UR5, R29 ;  /* 0x000000001d0572ca */ /* 0x000fc600000e0000 */
[----:B-1----:R-:W-:-:S10]  /*1d00*/  IMAD.WIDE.U32 R6, R3, 0x4, R6 ;  /* 0x0000000403067825 */ /* 0x002fd400078e0006 */
[----:B------:R0:W2:Y:S01]  /*1d10*/  LDG.E R0, desc[UR4][R6.64] ;  /* 0x0000000406007981 */ /* 0x0000a2000c1e1900 */
[----:B------:R-:W-:Y:S01]  /*1d20*/  MOV R8, 0x0 ;  /* 0x0000000000087802 */ /* 0x000fe20000000f00 */
[----:B------:R-:W1:Y:S02]  /*1d30*/  LDCU.64 UR4, c[0x4][0x10] ;  /* 0x01000200ff0477ac */ /* 0x000e640008000a00 */
[----:B------:R3:W-:Y:S03]  /*1d40*/  STL.64 [R23], R18 ;  /* 0x0000001217007387 */ /* 0x0007e60000100a00 */
[----:B------:R-:W4:Y:S01]  /*1d50*/  LDC.64 R8, c[0x4][R8] ;  /* 0x0100000008087b82 */ /* 0x000f220000000a00 */
[----:B0-----:R-:W-:Y:S01]  /*1d60*/  IMAD.MOV.U32 R6, RZ, RZ, R22 ;  /* 0x000000ffff067224 */ /* 0x001fe200078e0016 */
[----:B------:R-:W-:Y:S01]  /*1d70*/  MOV R7, R2 ;  /* 0x0000000200077202 */ /* 0x000fe20000000f00 */
[----:B-1----:R-:W-:-:S02]  /*1d80*/  IMAD.U32 R4, RZ, RZ, UR4 ;  /* 0x00000004ff047e24 */ /* 0x002fc4000f8e00ff */
[----:B------:R-:W-:Y:S01]  /*1d90*/  IMAD.U32 R5, RZ, RZ, UR5 ;  /* 0x00000005ff057e24 */ /* 0x000fe2000f8e00ff */
[----:B--2---:R-:W0:Y:S02]  /*1da0*/  F2F.F64.F32 R10, R0 ;  /* 0x00000000000a7310 */ /* 0x004e240000201800 */
[----:B0---4-:R3:W-:Y:S04]  /*1db0*/  STL.64 [R23+0x8], R10 ;  /* 0x0000080a17007387 */ /* 0x0117e80000100a00 */
[----:B------:R-:W-:-:S07]  /*1dc0*/  LEPC R20, `(.L_x_31) ;  /* 0x000000001014794e */ /* 0x000fce0000000000 */
[----:B---3--:R-:W-:Y:S05]  /*1dd0*/  CALL.ABS.NOINC R8 ;  /* 0x0000000008007343 */ /* 0x008fea0003c00000 */
.L_x_31:
        /* <DEDUP_REMOVED lines=15> */
[----:B------:R-:W-:-:S02]  /*1ed0*/  IMAD.MOV.U32 R7, RZ, RZ, R2 ;  /* 0x000000ffff077224 */ /* 0x000fc400078e0002 */
[----:B0-----:R-:W-:Y:S01]  /*1ee0*/  IMAD.U32 R4, RZ, RZ, UR4 ;  /* 0x00000004ff047e24 */ /* 0x001fe2000f8e00ff */
[----:B------:R-:W-:Y:S01]  /*1ef0*/  MOV R5, UR5 ;  /* 0x0000000500057c02 */ /* 0x000fe20008000f00 */
[----:B--2---:R-:W0:Y:S02]  /*1f00*/  F2F.F64.F32 R10, R0 ;  /* 0x00000000000a7310 */ /* 0x004e240000201800 */
[----:B0--3--:R1:W-:Y:S04]  /*1f10*/  STL.64 [R23+0x8], R10 ;  /* 0x0000080a17007387 */ /* 0x0093e80000100a00 */
[----:B------:R-:W-:-:S07]  /*1f20*/  LEPC R20, `(.L_x_32) ;  /* 0x000000001014794e */ /* 0x000fce0000000000 */
[----:B-1----:R-:W-:Y:S05]  /*1f30*/  CALL.ABS.NOINC R8 ;  /* 0x0000000008007343 */ /* 0x002fea0003c00000 */
.L_x_32:
        /* <DEDUP_REMOVED lines=16> */
.L_x_33:
        /* <DEDUP_REMOVED lines=16> */
.L_x_34:
[----:B------:R-:W-:-:S07]  /*2140*/  IADD3 R19, PT, PT, R19, 0x4, RZ ;  /* 0x0000000413137810 */ /* 0x000fce0007ffe0ff */
.L_x_30:
[----:B------:R-:W-:-:S13]  /*2150*/  ISETP.NE.AND P0, PT, R25, RZ, PT ;  /* 0x000000ff1900720c */ /* 0x000fda0003f05270 */
[----:B------:R-:W-:Y:S05]  /*2160*/  @!P0 BRA `(.L_x_20) ;  /* 0x0000000000fc8947 */ /* 0x000fea0003800000 */
[----:B------:R-:W1:Y:S01]  /*2170*/  LDC.64 R6, c[0x0][0x380] ;  /* 0x0000e000ff067b82 */ /* 0x000e620000000a00 */
[----:B0-----:R-:W-:Y:S01]  /*2180*/  R2UR UR4, R28 ;  /* 0x000000001c0472ca */ /* 0x001fe200000e0000 */
[----:B------:R-:W-:Y:S01]  /*2190*/  IMAD.IADD R3, R24, 0x1, R19 ;  /* 0x0000000118037824 */ /* 0x000fe200078e0213 */
[----:B------:R-:W-:-:S03]  /*21a0*/  R2UR UR5, R29 ;  /* 0x000000001d0572ca */ /* 0x000fc600000e0000 */
[----:B-1----:R-:W-:-:S10]  /*21b0*/  IMAD.WIDE.U32 R6, R3, 0x4, R6 ;  /* 0x0000000403067825 */ /* 0x002fd400078e0006 */
[----:B------:R0:W2:Y:S01]  /*21c0*/  LDG.E R6, desc[UR4][R6.64] ;  /* 0x0000000406067981 */ /* 0x0000a2000c1e1900 */
[----:B------:R-:W-:Y:S01]  /*21d0*/  MOV R8, 0x0 ;  /* 0x0000000000087802 */ /* 0x000fe20000000f00 */
[----:B------:R-:W1:Y:S01]  /*21e0*/  LDCU.64 UR4, c[0x4][0x10] ;  /* 0x01000200ff0477ac */ /* 0x000e620008000a00 */
[----:B------:R-:W-:Y:S01]  /*21f0*/  ISETP.NE.AND P0, PT, R25, 0x1, PT ;  /* 0x000000011900780c */ /* 0x000fe20003f05270 */
[----:B------:R3:W-:Y:S03]  /*2200*/  STL.64 [R23], R18 ;  /* 0x0000001217007387 */ /* 0x0007e60000100a00 */
[----:B------:R-:W4:Y:S01]  /*2210*/  LDC.64 R8, c[0x4][R8] ;  /* 0x0100000008087b82 */ /* 0x000f220000000a00 */
[----:B------:R-:W-:Y:S02]  /*2220*/  P2R R0, PR, RZ, 0x1 ;  /* 0x00000001ff007803 */ /* 0x000fe40000000000 */
[----:B0-----:R-:W-:Y:S01]  /*2230*/  MOV R7, R2 ;  /* 0x0000000200077202 */ /* 0x001fe20000000f00 */
[----:B-1----:R-:W-:-:S02]  /*2240*/  IMAD.U32 R4, RZ, RZ, UR4 ;  /* 0x00000004ff047e24 */ /* 0x002fc4000f8e00ff */
[----:B------:R-:W-:Y:S01]  /*2250*/  IMAD.U32 R5, RZ, RZ, UR5 ;  /* 0x00000005ff057e24 */ /* 0x000fe2000f8e00ff */
[----:B--2---:R0:W1:Y:S02]  /*2260*/  F2F.F64.F32 R10, R6 ;  /* 0x00000006000a7310 */ /* 0x0040640000201800 */
[----:B0-----:R-:W-:Y:S01]  /*2270*/  IMAD.MOV.U32 R6, RZ, RZ, R22 ;  /* 0x000000ffff067224 */ /* 0x001fe200078e0016 */
[----:B-1--4-:R3:W-:Y:S06]  /*2280*/  STL.64 [R23+0x8], R10 ;  /* 0x0000080a17007387 */ /* 0x0127ec0000100a00 */
[----:B------:R-:W-:-:S07]  /*2290*/  LEPC R20, `(.L_x_35) ;  /* 0x000000001014794e */ /* 0x000fce0000000000 */
[----:B---3--:R-:W-:Y:S05]  /*22a0*/  CALL.ABS.NOINC R8 ;  /* 0x0000000008007343 */ /* 0x008fea0003c00000 */
.L_x_35:
[----:B------:R-:W-:-:S13]  /*22b0*/  ISETP.NE.AND P6, PT, R25, 0x1, PT ;  /* 0x000000011900780c */ /* 0x000fda0003fc5270 */
[----:B------:R-:W-:Y:S05]  /*22c0*/  @!P6 BRA `(.L_x_20) ;  /* 0x0000000000a4e947 */ /* 0x000fea0003800000 */
        /* <DEDUP_REMOVED lines=13> */
[----:B------:R-:W-:Y:S01]  /*23a0*/  ISETP.NE.AND P0, PT, R25, 0x2, PT ;  /* 0x000000021900780c */ /* 0x000fe20003f05270 */
[----:B------:R-:W-:Y:S01]  /*23b0*/  IMAD.MOV.U32 R6, RZ, RZ, R22 ;  /* 0x000000ffff067224 */ /* 0x000fe200078e0016 */
[----:B------:R1:W-:Y:S01]  /*23c0*/  STL.64 [R23], R12 ;  /* 0x0000000c17007387 */ /* 0x0003e20000100a00 */
[----:B------:R-:W-:-:S02]  /*23d0*/  IMAD.MOV.U32 R7, RZ, RZ, R2 ;  /* 0x000000ffff077224 */ /* 0x000fc400078e0002 */
[----:B0-----:R-:W-:Y:S01]  /*23e0*/  IMAD.U32 R4, RZ, RZ, UR4 ;  /* 0x00000004ff047e24 */ /* 0x001fe2000f8e00ff */
[----:B------:R-:W-:Y:S01]  /*23f0*/  MOV R5, UR5 ;  /* 0x0000000500057c02 */ /* 0x000fe20008000f00 */
[----:B--2---:R0:W2:Y:S02]  /*2400*/  F2F.F64.F32 R10, R0 ;  /* 0x00000000000a7310 */ /* 0x0040a40000201800 */
[----:B0-----:R-:W-:Y:S01]  /*2410*/  P2R R0, PR, RZ, 0x1 ;  /* 0x00000001ff007803 */ /* 0x001fe20000000000 */
[----:B--23--:R1:W-:Y:S06]  /*2420*/  STL.64 [R23+0x8], R10 ;  /* 0x0000080a17007387 */ /* 0x00c3ec0000100a00 */
[----:B------:R-:W-:-:S07]  /*2430*/  LEPC R20, `(.L_x_36) ;  /* 0x000000001014794e */ /* 0x000fce0000000000 */
[----:B-1----:R-:W-:Y:S05]  /*2440*/  CALL.ABS.NOINC R8 ;  /* 0x0000000008007343 */ /* 0x002fea0003c00000 */
.L_x_36:
[----:B------:R-:W-:-:S13]  /*2450*/  ISETP.NE.AND P6, PT, R25, 0x2, PT ;  /* 0x000000021900780c */ /* 0x000fda0003fc5270 */
[----:B------:R-:W-:Y:S05]  /*2460*/  @!P6 BRA `(.L_x_20) ;  /* 0x00000000003ce947 */ /* 0x000fea0003800000 */
[----:B------:R-:W-:Y:S02]  /*2470*/  R2UR UR4, R28 ;  /* 0x000000001c0472ca */ /* 0x000fe400000e0000 */
[----:B------:R-:W-:-:S13]  /*2480*/  R2UR UR5, R29 ;  /* 0x000000001d0572ca */ /* 0x000fda00000e0000 */
[----:B------:R-:W2:Y:S01]  /*2490*/  LDG.E R16, desc[UR4][R16.64+0x8] ;  /* 0x0000080410107981 */ /* 0x000ea2000c1e1900 */
[----:B------:R-:W-:Y:S01]  /*24a0*/  VIADD R19, R19, 0x2 ;  /* 0x0000000213137836 */ /* 0x000fe20000000000 */
[----:B------:R0:W1:Y:S01]  /*24b0*/  LDC.64 R10, c[0x4][R24] ;  /* 0x01000000180a7b82 */ /* 0x0000620000000a00 */
[----:B------:R-:W3:Y:S01]  /*24c0*/  LDCU.64 UR4, c[0x4][0x10] ;  /* 0x01000200ff0477ac */ /* 0x000ee20008000a00 */
[----:B------:R-:W-:Y:S02]  /*24d0*/  IMAD.MOV.U32 R6, RZ, RZ, R22 ;  /* 0x000000ffff067224 */ /* 0x000fe400078e0016 */
[----:B------:R0:W-:Y:S01]  /*24e0*/  STL.64 [R23], R18 ;  /* 0x0000001217007387 */ /* 0x0001e20000100a00 */
[----:B------:R-:W-:Y:S02]  /*24f0*/  IMAD.MOV.U32 R7, RZ, RZ, R2 ;  /* 0x000000ffff077224 */ /* 0x000fe400078e0002 */
[----:B---3--:R-:W-:Y:S01]  /*2500*/  IMAD.U32 R4, RZ, RZ, UR4 ;  /* 0x00000004ff047e24 */ /* 0x008fe2000f8e00ff */
[----:B------:R-:W-:Y:S01]  /*2510*/  MOV R5, UR5 ;  /* 0x0000000500057c02 */ /* 0x000fe20008000f00 */
[----:B--2---:R-:W2:Y:S02]  /*2520*/  F2F.F64.F32 R8, R16 ;  /* 0x0000001000087310 */ /* 0x004ea40000201800 */
[----:B-12---:R0:W-:Y:S04]  /*2530*/  STL.64 [R23+0x8], R8 ;  /* 0x0000080817007387 */ /* 0x0061e80000100a00 */
[----:B------:R-:W-:-:S07]  /*2540*/  LEPC R20, `(.L_x_20) ;  /* 0x000000001014794e */ /* 0x000fce0000000000 */
[----:B0-----:R-:W-:Y:S05]  /*2550*/  CALL.ABS.NOINC R10 ;  /* 0x000000000a007343 */ /* 0x001fea0003c00000 */
.L_x_20:
[----:B------:R-:W1:Y:S01]  /*2560*/  LDCU UR4, c[0x0][0x398] ;  /* 0x00007300ff0477ac */ /* 0x000e620008000800 */
[----:B------:R-:W-:-:S05]  /*2570*/  VIADD R18, R18, 0x1 ;  /* 0x0000000112127836 */ /* 0x000fca0000000000 */
[----:B-1----:R-:W-:-:S13]  /*2580*/  ISETP.NE.AND P0, PT, R18, UR4, PT ;  /* 0x0000000412007c0c */ /* 0x002fda000bf05270 */
[----:B------:R-:W-:Y:S05]  /*2590*/  @P0 BRA `(.L_x_37) ;  /* 0xffffffdc00100947 */ /* 0x000fea000383ffff */
[----:B------:R-:W-:Y:S05]  /*25a0*/  EXIT ;  /* 0x000000000000794d */ /* 0x000fea0003800000 */
.L_x_38:
[----:B------:R-:W-:-:S00]  /*25b0*/  BRA `(.L_x_38) ;  /* 0xfffffffc00fc7947 */ /* 0x000fc0000383ffff */
[----:B------:R-:W-:-:S00]  /*25c0*/  NOP ;  /* 0x0000000000007918 */ /* 0x000fc00000000000 */
        /* <DEDUP_REMOVED lines=11> */
.L_x_78:


//--------------------- .text.row_col_kernel      --------------------------
	.section	.text.row_col_kernel,"ax",@progbits
	.align	128
        .global         row_col_kernel
        .type           row_col_kernel,@function
        .size           row_col_kernel,(.L_x_79 - row_col_kernel)
        .other          row_col_kernel,@"STO_CUDA_ENTRY STV_DEFAULT"
row_col_kernel:
.text.row_col_kernel:
        /* <DEDUP_REMOVED lines=22> */
.L_x_39:
        /* <DEDUP_REMOVED lines=8> */
.L_x_76:
        /* <DEDUP_REMOVED lines=12> */
.L_x_58:
        /* <DEDUP_REMOVED lines=15> */
.L_x_42:
        /* <DEDUP_REMOVED lines=17> */
.L_x_43:
        /* <DEDUP_REMOVED lines=16> */
.L_x_44:
        /* <DEDUP_REMOVED lines=16> */
.L_x_45:
        /* <DEDUP_REMOVED lines=16> */
.L_x_46:
        /* <DEDUP_REMOVED lines=16> */
.L_x_47:
        /* <DEDUP_REMOVED lines=16> */
.L_x_48:
        /* <DEDUP_REMOVED lines=16> */
.L_x_49:
        /* <DEDUP_REMOVED lines=16> */
.L_x_50:
        /* <DEDUP_REMOVED lines=16> */
.L_x_51:
        /* <DEDUP_REMOVED lines=16> */
.L_x_52:
        /* <DEDUP_REMOVED lines=16> */
.L_x_53:
        /* <DEDUP_REMOVED lines=16> */
.L_x_54:
        /* <DEDUP_REMOVED lines=16> */
.L_x_55:
        /* <DEDUP_REMOVED lines=16> */
.L_x_56:
        /* <DEDUP_REMOVED lines=16> */
.L_x_57:
        /* <DEDUP_REMOVED lines=8> */
.L_x_41:
[----:B------:R-:W-:-:S07]  /*1320*/  MOV R19, R0 ;  /* 0x0000000000137202 */ /* 0x000fce0000000f00 */
.L_x_40:
        /* <DEDUP_REMOVED lines=27> */
.L_x_61:
        /* <DEDUP_REMOVED lines=22> */
.L_x_62:
        /* <DEDUP_REMOVED lines=16> */
.L_x_63:
        /* <DEDUP_REMOVED lines=16> */
.L_x_64:
        /* <DEDUP_REMOVED lines=16> */
.L_x_65:
        /* <DEDUP_REMOVED lines=16> */
.L_x_66:
        /* <DEDUP_REMOVED lines=16> */
.L_x_67:
        /* <DEDUP_REMOVED lines=16> */
.L_x_68:
[----:B------:R-:W-:-:S07]  /*1c40*/  IADD3 R19, PT, PT, R19, 0x8, RZ ;  /* 0x0000000813137810 */ /* 0x000fce0007ffe0ff */
.L_x_60:
        /* <DEDUP_REMOVED lines=25> */
.L_x_70:
        /* <DEDUP_REMOVED lines=22> */
.L_x_71:
        /* <DEDUP_REMOVED lines=16> */
.L_x_72:
        /* <DEDUP_REMOVED lines=16> */
.L_x_73:
[----:B------:R-:W-:-:S07]  /*2140*/  IADD3 R19, PT, PT, R19, 0x4, RZ ;  /* 0x0000000413137810 */ /* 0x000fce0007ffe0ff */
.L_x_69:
        /* <DEDUP_REMOVED lines=22> */
.L_x_74:
        /* <DEDUP_REMOVED lines=26> */
.L_x_75:
        /* <DEDUP_REMOVED lines=17> */
.L_x_59:
[----:B------:R-:W1:Y:S01]  /*2560*/  LDCU UR4, c[0x0][0x398] ;  /* 0x00007300ff0477ac */ /* 0x000e620008000800 */
[----:B------:R-:W-:-:S05]  /*2570*/  VIADD R18, R18, 0x1 ;  /* 0x0000000112127836 */ /* 0x000fca0000000000 */
[----:B-1----:R-:W-:-:S13]  /*2580*/  ISETP.NE.AND P0, PT, R18, UR4, PT ;  /* 0x0000000412007c0c */ /* 0x002fda000bf05270 */
[----:B------:R-:W-:Y:S05]  /*2590*/  @P0 BRA `(.L_x_76) ;  /* 0xffffffdc00100947 */ /* 0x000fea000383ffff */
[----:B------:R-:W-:Y:S05]  /*25a0*/  EXIT ;  /* 0x000000000000794d */ /* 0x000fea0003800000 */
.L_x_77:
        /* <DEDUP_REMOVED lines=13> */
.L_x_79:


//--------------------- .nv.global.init           --------------------------
	.section	.nv.global.init,"aw",@progbits
.nv.global.init:
	.type		$str$1,@object
	.size		$str$1,($str - $str$1)
$str$1:
        /*0000*/ 	.byte	0x41, 0x5b, 0x25, 0x64, 0x5d, 0x5b, 0x25, 0x64, 0x5d, 0x3d, 0x28, 0x25, 0x66, 0x29, 0x2e, 0x20
        /*0010*/ 	.byte	0x0a, 0x00
	.type		$str,@object
	.size		$str,(.L_0 - $str)
$str:
        /*0012*/ 	.byte	0x4d, 0x3d, 0x28, 0x25, 0x64, 0x29, 0x20, 0x4e, 0x3d, 0x28, 0x25, 0x64, 0x29, 0x20, 0x4b, 0x3d
        /*0022*/ 	.byte	0x28, 0x25, 0x64, 0x29, 0x0a, 0x00
.L_0:


//--------------------- .nv.shared.reserved.0     --------------------------
	.section	.nv.shared.reserved.0,"aw",@nobits
	.weak		__nv_reservedSMEM_offset_0_alias
	.size		__nv_reservedSMEM_offset_0_alias, 0, 64
	.other		__nv_reservedSMEM_offset_0_alias,@"STO_CUDA_RESERVED_SHARED STV_DEFAULT"
__nv_reservedSMEM_offset_0_alias:
	.zero		0
	.zero		64


//--------------------- .nv.constant0.toy_kernel  --------------------------
	.section	.nv.constant0.toy_kernel,"a",@progbits
	.sectionflags	@""
	.align	4
.nv.constant0.toy_kernel:
	.zero		932


//--------------------- .nv.constant0.row_col_kernel --------------------------
	.section	.nv.constant0.row_col_kernel,"a",@progbits
	.sectionflags	@""
	.align	4
.nv.constant0.row_col_kernel:
	.zero		932


//--------------------- SYMBOLS --------------------------

	.type		.nv.reservedSmem.offset0,@object
	.size		.nv.reservedSmem.offset0,0x4
	.type		vprintf,@function
